	.target	sm_100a

	.elftype	@"ET_EXEC"


//--------------------- .note.nv.tkinfo           --------------------------
	.section	.note.nv.tkinfo,"",@"SHT_NOTE"
	.sectionflags	@"SHF_NOTE_NV_TKINFO"
	.tkinfo
        /*0018*/ 	.word	0x00000002
        /*0030*/ 	.string	""
        /*0030*/ 	.string	"ptxas"
        /*0030*/ 	.string	"Cuda compilation tools, release 13.0, V13.0.88"
        /*0030*/ 	.string	"Build cuda_13.0.r13.0/compiler.36424714_0"
        /*0030*/ 	.string	"-arch sm_100a -m 64 "



//--------------------- .note.nv.cuinfo           --------------------------
	.section	.note.nv.cuinfo,"",@"SHT_NOTE"
	.sectionflags	@"SHF_NOTE_NV_CUINFO"
        /*0018*/ 	.short	0x0002
        /*001a*/ 	.short	0x0064
        /*001c*/ 	.short	0x0082
	.zero		2


//--------------------- .nv.info                  --------------------------
	.section	.nv.info,"",@"SHT_CUDA_INFO"
	.align	4


	//----- nvinfo : EIATTR_REGCOUNT
	.align		4
        /*0000*/ 	.byte	0x04, 0x2f
        /*0002*/ 	.short	(.L_19 - .L_18)
	.align		4
.L_18:
        /*0004*/ 	.word	index@(_ZN7cutlass13device_kernelINS_4conv6kernel13ConvUniversalINS1_16ConvProblemShapeILNS1_8OperatorE1ELi2EEENS1_10collective14CollectiveConvINS1_47MainloopSm100TmaUmmaWarpSpecializedImplicitGemmILS5_1ELi8ELi2ELi1ELi2EN4cute5tupleIJNSA_1CILi2EEENSC_ILi1EEESE_EEEEENSB_IJNSC_ILi64EEENSC_ILi128EEENSB_IJNSC_ILi32EEEEEEEEENS_10tfloat32_tESM_NSA_8TiledMMAINSA_8MMA_AtomIJNSA_17SM100_MMA_TF32_SSISM_SM_fLi64ELi128ELNSA_4UMMA5MajorE0ELSR_1ELNSQ_7ScaleInE0ELSS_0EEEEEENSA_6LayoutINSB_IJSE_SE_SE_EEENSB_IJNSC_ILi0EEESX_SX_EEEEENSB_IJNSA_10UnderscoreES10_S10_EEEEENS7_6detail27Sm100ImplicitGemmTileTraitsINSA_20SM90_TMA_LOAD_IM2COLENSA_14ComposedLayoutINSA_7SwizzleILi3ELi4ELi3EEENSA_18smem_ptr_flag_bitsILi32EEENSV_INSB_IJNSC_ILi8EEESJ_EEENSB_IJSJ_SE_EEEEEEEvEENS14_INSA_23SM90_TMA_LOAD_MULTICASTENS16_INS17_ILi2ELi5ELi2EEES1A_NSV_INSB_IJSJ_NSC_ILi4EEEEEENSB_IJSE_SJ_EEEEEEEvEEEENS_8epilogue10collective18CollectiveEpilogueINS1Q_23Sm100TmaWarpSpecializedILi4ELi2ELi16ELb1ELb0EEEJSL_NSB_IJNSV_ISH_SE_EENSV_ISJ_SE_EEEEESM_NSB_IJNSB_IJlllEEESE_SX_EEESM_S1Z_NS1Q_6fusion15FusionCallbacksIS1U_NS20_17LinearCombinationISM_fSM_fLNS_15FloatRoundStyleE2EEESL_S1X_JEEENSA_5SM1004TMEM4LOAD26SM100_TMEM_LOAD_16dp128b8xES15_S1F_NSA_17SM75_U32x4_LDSM_NENSA_21SM90_TMA_STORE_IM2COLES1F_NSA_17SM90_U32x4_STSM_NENSA_39AutoVectorizingCopyWithAssumedAlignmentILi128EEEEEEvvEEEEvNT_6ParamsE)
        /*0008*/ 	.word	0x00000077


	//----- nvinfo : EIATTR_FRAME_SIZE
	.align		4
.L_19:
        /*000c*/ 	.byte	0x04, 0x11
        /*000e*/ 	.short	(.L_21 - .L_20)
	.align		4
.L_20:
        /*0010*/ 	.word	index@($__internal_2_$__cuda_sm10x_tcgen05_guardrail_trap_unallocated_columns_being_dealloced)
        /*0014*/ 	.word	0x00000008


	//----- nvinfo : EIATTR_FRAME_SIZE
	.align		4
.L_21:
        /*0018*/ 	.byte	0x04, 0x11
        /*001a*/ 	.short	(.L_23 - .L_22)
	.align		4
.L_22:
        /*001c*/ 	.word	index@($__internal_1_$__cuda_sm10x_tcgen05_guardrail_trap_phase_invalid_during_alloc)
        /*0020*/ 	.word	0x00000008


	//----- nvinfo : EIATTR_FRAME_SIZE
	.align		4
.L_23:
        /*0024*/ 	.byte	0x04, 0x11
        /*0026*/ 	.short	(.L_25 - .L_24)
	.align		4
.L_24:
        /*0028*/ 	.word	index@($__internal_0_$__cuda_sm10x_tcgen05_guardrail_trap_col_being_dealloced_not_returned_by_alloc)
        /*002c*/ 	.word	0x00000008


	//----- nvinfo : EIATTR_FRAME_SIZE
	.align		4
.L_25:
        /*0030*/ 	.byte	0x04, 0x11
        /*0032*/ 	.short	(.L_27 - .L_26)
	.align		4
.L_26:
        /*0034*/ 	.word	index@(_ZN7cutlass13device_kernelINS_4conv6kernel13ConvUniversalINS1_16ConvProblemShapeILNS1_8OperatorE1ELi2EEENS1_10collective14CollectiveConvINS1_47MainloopSm100TmaUmmaWarpSpecializedImplicitGemmILS5_1ELi8ELi2ELi1ELi2EN4cute5tupleIJNSA_1CILi2EEENSC_ILi1EEESE_EEEEENSB_IJNSC_ILi64EEENSC_ILi128EEENSB_IJNSC_ILi32EEEEEEEEENS_10tfloat32_tESM_NSA_8TiledMMAINSA_8MMA_AtomIJNSA_17SM100_MMA_TF32_SSISM_SM_fLi64ELi128ELNSA_4UMMA5MajorE0ELSR_1ELNSQ_7ScaleInE0ELSS_0EEEEEENSA_6LayoutINSB_IJSE_SE_SE_EEENSB_IJNSC_ILi0EEESX_SX_EEEEENSB_IJNSA_10UnderscoreES10_S10_EEEEENS7_6detail27Sm100ImplicitGemmTileTraitsINSA_20SM90_TMA_LOAD_IM2COLENSA_14ComposedLayoutINSA_7SwizzleILi3ELi4ELi3EEENSA_18smem_ptr_flag_bitsILi32EEENSV_INSB_IJNSC_ILi8EEESJ_EEENSB_IJSJ_SE_EEEEEEEvEENS14_INSA_23SM90_TMA_LOAD_MULTICASTENS16_INS17_ILi2ELi5ELi2EEES1A_NSV_INSB_IJSJ_NSC_ILi4EEEEEENSB_IJSE_SJ_EEEEEEEvEEEENS_8epilogue10collective18CollectiveEpilogueINS1Q_23Sm100TmaWarpSpecializedILi4ELi2ELi16ELb1ELb0EEEJSL_NSB_IJNSV_ISH_SE_EENSV_ISJ_SE_EEEEESM_NSB_IJNSB_IJlllEEESE_SX_EEESM_S1Z_NS1Q_6fusion15FusionCallbacksIS1U_NS20_17LinearCombinationISM_fSM_fLNS_15FloatRoundStyleE2EEESL_S1X_JEEENSA_5SM1004TMEM4LOAD26SM100_TMEM_LOAD_16dp128b8xES15_S1F_NSA_17SM75_U32x4_LDSM_NENSA_21SM90_TMA_STORE_IM2COLES1F_NSA_17SM90_U32x4_STSM_NENSA_39AutoVectorizingCopyWithAssumedAlignmentILi128EEEEEEvvEEEEvNT_6ParamsE)
        /*0038*/ 	.word	0x00000008


	//----- nvinfo : EIATTR_MIN_STACK_SIZE
	.align		4
.L_27:
        /*003c*/ 	.byte	0x04, 0x12
        /*003e*/ 	.short	(.L_29 - .L_28)
	.align		4
.L_28:
        /*0040*/ 	.word	index@(_ZN7cutlass13device_kernelINS_4conv6kernel13ConvUniversalINS1_16ConvProblemShapeILNS1_8OperatorE1ELi2EEENS1_10collective14CollectiveConvINS1_47MainloopSm100TmaUmmaWarpSpecializedImplicitGemmILS5_1ELi8ELi2ELi1ELi2EN4cute5tupleIJNSA_1CILi2EEENSC_ILi1EEESE_EEEEENSB_IJNSC_ILi64EEENSC_ILi128EEENSB_IJNSC_ILi32EEEEEEEEENS_10tfloat32_tESM_NSA_8TiledMMAINSA_8MMA_AtomIJNSA_17SM100_MMA_TF32_SSISM_SM_fLi64ELi128ELNSA_4UMMA5MajorE0ELSR_1ELNSQ_7ScaleInE0ELSS_0EEEEEENSA_6LayoutINSB_IJSE_SE_SE_EEENSB_IJNSC_ILi0EEESX_SX_EEEEENSB_IJNSA_10UnderscoreES10_S10_EEEEENS7_6detail27Sm100ImplicitGemmTileTraitsINSA_20SM90_TMA_LOAD_IM2COLENSA_14ComposedLayoutINSA_7SwizzleILi3ELi4ELi3EEENSA_18smem_ptr_flag_bitsILi32EEENSV_INSB_IJNSC_ILi8EEESJ_EEENSB_IJSJ_SE_EEEEEEEvEENS14_INSA_23SM90_TMA_LOAD_MULTICASTENS16_INS17_ILi2ELi5ELi2EEES1A_NSV_INSB_IJSJ_NSC_ILi4EEEEEENSB_IJSE_SJ_EEEEEEEvEEEENS_8epilogue10collective18CollectiveEpilogueINS1Q_23Sm100TmaWarpSpecializedILi4ELi2ELi16ELb1ELb0EEEJSL_NSB_IJNSV_ISH_SE_EENSV_ISJ_SE_EEEEESM_NSB_IJNSB_IJlllEEESE_SX_EEESM_S1Z_NS1Q_6fusion15FusionCallbacksIS1U_NS20_17LinearCombinationISM_fSM_fLNS_15FloatRoundStyleE2EEESL_S1X_JEEENSA_5SM1004TMEM4LOAD26SM100_TMEM_LOAD_16dp128b8xES15_S1F_NSA_17SM75_U32x4_LDSM_NENSA_21SM90_TMA_STORE_IM2COLES1F_NSA_17SM90_U32x4_STSM_NENSA_39AutoVectorizingCopyWithAssumedAlignmentILi128EEEEEEvvEEEEvNT_6ParamsE)
        /*0044*/ 	.word	0x00000008
.L_29:


//--------------------- .nv.compat                --------------------------
	.section	.nv.compat,"",@"SHT_CUDA_COMPAT_INFO"
	.align	4
        /*0000*/ 	.byte	0x02, 0x09, 0x01, 0x00, 0x02, 0x02, 0x02, 0x00, 0x02, 0x05, 0x05, 0x00, 0x03, 0x07, 0x01, 0x01
        /*0010*/ 	.byte	0x02, 0x03, 0x01, 0x00, 0x02, 0x06, 0x01, 0x00, 0x04, 0x0b, 0x08, 0x00, 0x09, 0x00, 0x00, 0x00
        /*0020*/ 	.byte	0x00, 0x00, 0x00, 0x00


//--------------------- .nv.info._ZN7cutlass13device_kernelINS_4conv6kernel13ConvUniversalINS1_16ConvProblemShapeILNS1_8OperatorE1ELi2EEENS1_10collective14CollectiveConvINS1_47MainloopSm100TmaUmmaWarpSpecializedImplicitGemmILS5_1ELi8ELi2ELi1ELi2EN4cute5tupleIJNSA_1CILi2EEENSC_ILi1EEESE_EEEEENSB_IJNSC_ILi64EEENSC_ILi128EEENSB_IJNSC_ILi32EEEEEEEEENS_10tfloat32_tESM_NSA_8TiledMMAINSA_8MMA_AtomIJNSA_17SM100_MMA_TF32_SSISM_SM_fLi64ELi128ELNSA_4UMMA5MajorE0ELSR_1ELNSQ_7ScaleInE0ELSS_0EEEEEENSA_6LayoutINSB_IJSE_SE_SE_EEENSB_IJNSC_ILi0EEESX_SX_EEEEENSB_IJNSA_10UnderscoreES10_S10_EEEEENS7_6detail27Sm100ImplicitGemmTileTraitsINSA_20SM90_TMA_LOAD_IM2COLENSA_14ComposedLayoutINSA_7SwizzleILi3ELi4ELi3EEENSA_18smem_ptr_flag_bitsILi32EEENSV_INSB_IJNSC_ILi8EEESJ_EEENSB_IJSJ_SE_EEEEEEEvEENS14_INSA_23SM90_TMA_LOAD_MULTICASTENS16_INS17_ILi2ELi5ELi2EEES1A_NSV_INSB_IJSJ_NSC_ILi4EEEEEENSB_IJSE_SJ_EEEEEEEvEEEENS_8epilogue10collective18CollectiveEpilogueINS1Q_23Sm100TmaWarpSpecializedILi4ELi2ELi16ELb1ELb0EEEJSL_NSB_IJNSV_ISH_SE_EENSV_ISJ_SE_EEEEESM_NSB_IJNSB_IJlllEEESE_SX_EEESM_S1Z_NS1Q_6fusion15FusionCallbacksIS1U_NS20_17LinearCombinationISM_fSM_fLNS_15FloatRoundStyleE2EEESL_S1X_JEEENSA_5SM1004TMEM4LOAD26SM100_TMEM_LOAD_16dp128b8xES15_S1F_NSA_17SM75_U32x4_LDSM_NENSA_21SM90_TMA_STORE_IM2COLES1F_NSA_17SM90_U32x4_STSM_NENSA_39AutoVectorizingCopyWithAssumedAlignmentILi128EEEEEEvvEEEEvNT_6ParamsE --------------------------
	.section	.nv.info._ZN7cutlass13device_kernelINS_4conv6kernel13ConvUniversalINS1_16ConvProblemShapeILNS1_8OperatorE1ELi2EEENS1_10collective14CollectiveConvINS1_47MainloopSm100TmaUmmaWarpSpecializedImplicitGemmILS5_1ELi8ELi2ELi1ELi2EN4cute5tupleIJNSA_1CILi2EEENSC_ILi1EEESE_EEEEENSB_IJNSC_ILi64EEENSC_ILi128EEENSB_IJNSC_ILi32EEEEEEEEENS_10tfloat32_tESM_NSA_8TiledMMAINSA_8MMA_AtomIJNSA_17SM100_MMA_TF32_SSISM_SM_fLi64ELi128ELNSA_4UMMA5MajorE0ELSR_1ELNSQ_7ScaleInE0ELSS_0EEEEEENSA_6LayoutINSB_IJSE_SE_SE_EEENSB_IJNSC_ILi0EEESX_SX_EEEEENSB_IJNSA_10UnderscoreES10_S10_EEEEENS7_6detail27Sm100ImplicitGemmTileTraitsINSA_20SM90_TMA_LOAD_IM2COLENSA_14ComposedLayoutINSA_7SwizzleILi3ELi4ELi3EEENSA_18smem_ptr_flag_bitsILi32EEENSV_INSB_IJNSC_ILi8EEESJ_EEENSB_IJSJ_SE_EEEEEEEvEENS14_INSA_23SM90_TMA_LOAD_MULTICASTENS16_INS17_ILi2ELi5ELi2EEES1A_NSV_INSB_IJSJ_NSC_ILi4EEEEEENSB_IJSE_SJ_EEEEEEEvEEEENS_8epilogue10collective18CollectiveEpilogueINS1Q_23Sm100TmaWarpSpecializedILi4ELi2ELi16ELb1ELb0EEEJSL_NSB_IJNSV_ISH_SE_EENSV_ISJ_SE_EEEEESM_NSB_IJNSB_IJlllEEESE_SX_EEESM_S1Z_NS1Q_6fusion15FusionCallbacksIS1U_NS20_17LinearCombinationISM_fSM_fLNS_15FloatRoundStyleE2EEESL_S1X_JEEENSA_5SM1004TMEM4LOAD26SM100_TMEM_LOAD_16dp128b8xES15_S1F_NSA_17SM75_U32x4_LDSM_NENSA_21SM90_TMA_STORE_IM2COLES1F_NSA_17SM90_U32x4_STSM_NENSA_39AutoVectorizingCopyWithAssumedAlignmentILi128EEEEEEvvEEEEvNT_6ParamsE,"",@"SHT_CUDA_INFO"
	.sectionflags	@""
	.align	4


	//----- nvinfo : EIATTR_CUDA_API_VERSION
	.align		4
        /*0000*/ 	.byte	0x04, 0x37
        /*0002*/ 	.short	(.L_31 - .L_30)
.L_30:
        /*0004*/ 	.word	0x00000082


	//----- nvinfo : EIATTR_KPARAM_INFO
	.align		4
.L_31:
        /*0008*/ 	.byte	0x04, 0x17
        /*000a*/ 	.short	(.L_33 - .L_32)
.L_32:
        /*000c*/ 	.word	0x00000000
        /*0010*/ 	.short	0x0000
        /*0012*/ 	.short	0x0000
        /*0014*/ 	.byte	0x00, 0xf0, 0x01, 0x20


	//----- nvinfo : EIATTR_AT_ENTRY_FRAGMENTS
	.align		4
.L_33:
        /*0018*/ 	.byte	0x04, 0x4f
        /*001a*/ 	.short	(.L_35 - .L_34)


	//   ....[0]....
.L_34:
        /*001c*/ 	.word	0x00000006


	//----- nvinfo : EIATTR_RESERVED_SMEM_USED
	.align		4
.L_35:
        /*0020*/ 	.byte	0x01, 0x41
	.zero		2


	//----- nvinfo : EIATTR_SPARSE_MMA_MASK
	.align		4
        /*0024*/ 	.byte	0x03, 0x50
        /*0026*/ 	.short	0x0000


	//----- nvinfo : EIATTR_TCGEN05_1CTA_USED
	.align		4
        /*0028*/ 	.byte	0x01, 0x51
	.zero		2


	//----- nvinfo : EIATTR_MAXREG_COUNT
	.align		4
        /*002c*/ 	.byte	0x03, 0x1b
        /*002e*/ 	.short	0x00ff


	//----- nvinfo : EIATTR_NUM_BARRIERS
	.align		4
        /*0030*/ 	.byte	0x02, 0x4c
        /*0032*/ 	.byte	0x07
	.zero		1


	//----- nvinfo : EIATTR_EXTERNS
	.align		4
        /*0034*/ 	.byte	0x04, 0x0f
        /*0036*/ 	.short	(.L_37 - .L_36)


	//   ....[0]....
	.align		4
.L_36:
        /*0038*/ 	.word	index@(__assertfail)


	//----- nvinfo : EIATTR_MERCURY_ISA_VERSION
	.align		4
.L_37:
        /*003c*/ 	.byte	0x03, 0x5f
        /*003e*/ 	.short	0x0101


	//----- nvinfo : EIATTR_INT_WARP_WIDE_INSTR_OFFSETS
	.align		4
        /*0040*/ 	.byte	0x04, 0x31
        /*0042*/ 	.short	(.L_39 - .L_38)


	//   ....[0]....
.L_38:
        /*0044*/ 	.word	0x00004030


	//   ....[1]....
        /*0048*/ 	.word	0x00004050


	//   ....[2]....
        /*004c*/ 	.word	0x00004080


	//   ....[3]....
        /*0050*/ 	.word	0x00004b50


	//   ....[4]....
        /*0054*/ 	.word	0x00004b70


	//   ....[5]....
        /*0058*/ 	.word	0x00004c90


	//   ....[6]....
        /*005c*/ 	.word	0x00004cb0


	//   ....[7]....
        /*0060*/ 	.word	0x00004e20


	//   ....[8]....
        /*0064*/ 	.word	0x00004e40


	//   ....[9]....
        /*0068*/ 	.word	0x00005090


	//   ....[10]....
        /*006c*/ 	.word	0x000050a0


	//----- nvinfo : EIATTR_COOP_GROUP_MASK_REGIDS
	.align		4
.L_39:
        /*0070*/ 	.byte	0x04, 0x29
        /*0072*/ 	.short	(.L_41 - .L_40)


	//   ....[0]....
.L_40:
        /*0074*/ 	.word	0xffffffff


	//   ....[1]....
        /*0078*/ 	.word	0xffffffff


	//   ....[2]....
        /*007c*/ 	.word	0xffffffff


	//   ....[3]....
        /*0080*/ 	.word	0xffffffff


	//   ....[4]....
        /*0084*/ 	.word	0xffffffff


	//   ....[5]....
        /*0088*/ 	.word	0xffffffff


	//   ....[6]....
        /*008c*/ 	.word	0xffffffff


	//   ....[7]....
        /*0090*/ 	.word	0xffffffff


	//   ....[8]....
        /*0094*/ 	.word	0xffffffff


	//   ....[9]....
        /*0098*/ 	.word	0xffffffff


	//   ....[10]....
        /*009c*/ 	.word	0xffffffff


	//   ....[11]....
        /*00a0*/ 	.word	0xffffffff


	//   ....[12]....
        /*00a4*/ 	.word	0xffffffff


	//----- nvinfo : EIATTR_COOP_GROUP_INSTR_OFFSETS
	.align		4
.L_41:
        /*00a8*/ 	.byte	0x04, 0x28
        /*00aa*/ 	.short	(.L_43 - .L_42)


	//   ....[0]....
.L_42:
        /*00ac*/ 	.word	0x000000a0


	//   ....[1]....
        /*00b0*/ 	.word	0x000004e0


	//   ....[2]....
        /*00b4*/ 	.word	0x00000720


	//   ....[3]....
        /*00b8*/ 	.word	0x000008c0


	//   ....[4]....
        /*00bc*/ 	.word	0x000009c0


	//   ....[5]....
        /*00c0*/ 	.word	0x00000b10


	//   ....[6]....
        /*00c4*/ 	.word	0x00000d10


	//   ....[7]....
        /*00c8*/ 	.word	0x00002650


	//   ....[8]....
        /*00cc*/ 	.word	0x00003370


	//   ....[9]....
        /*00d0*/ 	.word	0x00003580


	//   ....[10]....
        /*00d4*/ 	.word	0x000035b0


	//   ....[11]....
        /*00d8*/ 	.word	0x00003f10


	//   ....[12]....
        /*00dc*/ 	.word	0x00004150


	//----- nvinfo : EIATTR_VRC_CTA_INIT_COUNT
	.align		4
.L_43:
        /*00e0*/ 	.byte	0x02, 0x4a
        /*00e2*/ 	.byte	0x80
	.zero		1


	//----- nvinfo : EIATTR_SYSCALL_OFFSETS
	.align		4
        /*00e4*/ 	.byte	0x04, 0x46
        /*00e6*/ 	.short	(.L_45 - .L_44)


	//   ....[0]....
.L_44:
        /*00e8*/ 	.word	0x00005cc0


	//   ....[1]....
        /*00ec*/ 	.word	0x00005db0


	//   ....[2]....
        /*00f0*/ 	.word	0x00006630


	//   ....[3]....
        /*00f4*/ 	.word	0x00007020


	//   ....[4]....
        /*00f8*/ 	.word	0x000079a0


	//   ....[5]....
        /*00fc*/ 	.word	0x000082f0


	//----- nvinfo : EIATTR_MBARRIER_INSTR_OFFSETS
	.align		4
.L_45:
        /*0100*/ 	.byte	0x04, 0x39
        /*0102*/ 	.short	(.L_47 - .L_46)


	//   ....[0]....
.L_46:
        /*0104*/ 	.word	0x00000600
        /*0108*/ 	.word	0x000000ff
        /*010c*/ 	.word	0x00000000
        /*0110*/ 	.short	0x0100
        /*0112*/ 	.byte	0x07
	.zero		1


	//   ....[1]....
        /*0114*/ 	.word	0x00000610
        /*0118*/ 	.word	0x000000ff
        /*011c*/ 	.word	0x00000040
        /*0120*/ 	.short	0x0100
        /*0122*/ 	.byte	0x07
	.zero		1


	//   ....[2]....
        /*0124*/ 	.word	0x00000620
        /*0128*/ 	.word	0x000000ff
        /*012c*/ 	.word	0x00000008
        /*0130*/ 	.short	0x0100
        /*0132*/ 	.byte	0x07
	.zero		1


	//   ....[3]....
        /*0134*/ 	.word	0x00000630
        /*0138*/ 	.word	0x000000ff
        /*013c*/ 	.word	0x00000048
        /*0140*/ 	.short	0x0100
        /*0142*/ 	.byte	0x07
	.zero		1


	//   ....[4]....
        /*0144*/ 	.word	0x00000640
        /*0148*/ 	.word	0x000000ff
        /*014c*/ 	.word	0x00000010
        /*0150*/ 	.short	0x0100
        /*0152*/ 	.byte	0x07
	.zero		1


	//   ....[5]....
        /*0154*/ 	.word	0x00000650
        /*0158*/ 	.word	0x000000ff
        /*015c*/ 	.word	0x00000050
        /*0160*/ 	.short	0x0100
        /*0162*/ 	.byte	0x07
	.zero		1


	//   ....[6]....
        /*0164*/ 	.word	0x00000660
        /*0168*/ 	.word	0x000000ff
        /*016c*/ 	.word	0x00000018
        /*0170*/ 	.short	0x0100
        /*0172*/ 	.byte	0x07
	.zero		1


	//   ....[7]....
        /*0174*/ 	.word	0x00000670
        /*0178*/ 	.word	0x000000ff
        /*017c*/ 	.word	0x00000058
        /*0180*/ 	.short	0x0100
        /*0182*/ 	.byte	0x07
	.zero		1


	//   ....[8]....
        /*0184*/ 	.word	0x00000680
        /*0188*/ 	.word	0x000000ff
        /*018c*/ 	.word	0x00000020
        /*0190*/ 	.short	0x0100
        /*0192*/ 	.byte	0x07
	.zero		1


	//   ....[9]....
        /*0194*/ 	.word	0x00000690
        /*0198*/ 	.word	0x000000ff
        /*019c*/ 	.word	0x00000060
        /*01a0*/ 	.short	0x0100
        /*01a2*/ 	.byte	0x07
	.zero		1


	//   ....[10]....
        /*01a4*/ 	.word	0x000006a0
        /*01a8*/ 	.word	0x000000ff
        /*01ac*/ 	.word	0x00000028
        /*01b0*/ 	.short	0x0100
        /*01b2*/ 	.byte	0x07
	.zero		1


	//   ....[11]....
        /*01b4*/ 	.word	0x000006b0
        /*01b8*/ 	.word	0x000000ff
        /*01bc*/ 	.word	0x00000068
        /*01c0*/ 	.short	0x0100
        /*01c2*/ 	.byte	0x07
	.zero		1


	//   ....[12]....
        /*01c4*/ 	.word	0x000006c0
        /*01c8*/ 	.word	0x000000ff
        /*01cc*/ 	.word	0x00000030
        /*01d0*/ 	.short	0x0100
        /*01d2*/ 	.byte	0x07
	.zero		1


	//   ....[13]....
        /*01d4*/ 	.word	0x000006d0
        /*01d8*/ 	.word	0x000000ff
        /*01dc*/ 	.word	0x00000070
        /*01e0*/ 	.short	0x0100
        /*01e2*/ 	.byte	0x07
	.zero		1


	//   ....[14]....
        /*01e4*/ 	.word	0x000006e0
        /*01e8*/ 	.word	0x000000ff
        /*01ec*/ 	.word	0x00000038
        /*01f0*/ 	.short	0x0100
        /*01f2*/ 	.byte	0x07
	.zero		1


	//   ....[15]....
        /*01f4*/ 	.word	0x000006f0
        /*01f8*/ 	.word	0x000000ff
        /*01fc*/ 	.word	0x00000078
        /*0200*/ 	.short	0x0100
        /*0202*/ 	.byte	0x07
	.zero		1


	//   ....[16]....
        /*0204*/ 	.word	0x00000830
        /*0208*/ 	.word	0x000000ff
        /*020c*/ 	.word	0x00000080
        /*0210*/ 	.short	0x0100
        /*0212*/ 	.byte	0x07
	.zero		1


	//   ....[17]....
        /*0214*/ 	.word	0x00000840
        /*0218*/ 	.word	0x000000ff
        /*021c*/ 	.word	0x000000a0
        /*0220*/ 	.short	0x0100
        /*0222*/ 	.byte	0x07
	.zero		1


	//   ....[18]....
        /*0224*/ 	.word	0x00000850
        /*0228*/ 	.word	0x000000ff
        /*022c*/ 	.word	0x00000088
        /*0230*/ 	.short	0x0100
        /*0232*/ 	.byte	0x07
	.zero		1


	//   ....[19]....
        /*0234*/ 	.word	0x00000860
        /*0238*/ 	.word	0x000000ff
        /*023c*/ 	.word	0x000000a8
        /*0240*/ 	.short	0x0100
        /*0242*/ 	.byte	0x07
	.zero		1


	//   ....[20]....
        /*0244*/ 	.word	0x00000870
        /*0248*/ 	.word	0x000000ff
        /*024c*/ 	.word	0x00000090
        /*0250*/ 	.short	0x0100
        /*0252*/ 	.byte	0x07
	.zero		1


	//   ....[21]....
        /*0254*/ 	.word	0x00000880
        /*0258*/ 	.word	0x000000ff
        /*025c*/ 	.word	0x000000b0
        /*0260*/ 	.short	0x0100
        /*0262*/ 	.byte	0x07
	.zero		1


	//   ....[22]....
        /*0264*/ 	.word	0x00000890
        /*0268*/ 	.word	0x000000ff
        /*026c*/ 	.word	0x00000098
        /*0270*/ 	.short	0x0100
        /*0272*/ 	.byte	0x07
	.zero		1


	//   ....[23]....
        /*0274*/ 	.word	0x000008a0
        /*0278*/ 	.word	0x000000ff
        /*027c*/ 	.word	0x000000b8
        /*0280*/ 	.short	0x0100
        /*0282*/ 	.byte	0x07
	.zero		1


	//   ....[24]....
        /*0284*/ 	.word	0x00000990
        /*0288*/ 	.word	0x000000ff
        /*028c*/ 	.word	0x000000c0
        /*0290*/ 	.short	0x0100
        /*0292*/ 	.byte	0x06
	.zero		1


	//   ....[25]....
        /*0294*/ 	.word	0x000009a0
        /*0298*/ 	.word	0x000000ff
        /*029c*/ 	.word	0x000000c8
        /*02a0*/ 	.short	0x0100
        /*02a2*/ 	.byte	0x06
	.zero		1


	//   ....[26]....
        /*02a4*/ 	.word	0x00000ae0
        /*02a8*/ 	.word	0x000000ff
        /*02ac*/ 	.word	0x000000d0
        /*02b0*/ 	.short	0x0100
        /*02b2*/ 	.byte	0x06
	.zero		1


	//   ....[27]....
        /*02b4*/ 	.word	0x00000af0
        /*02b8*/ 	.word	0x000000ff
        /*02bc*/ 	.word	0x000000d8
        /*02c0*/ 	.short	0x0100
        /*02c2*/ 	.byte	0x06
	.zero		1


	//   ....[28]....
        /*02c4*/ 	.word	0x00000c20
        /*02c8*/ 	.word	0x000000ff
        /*02cc*/ 	.word	0x000000e0
        /*02d0*/ 	.short	0x0100
        /*02d2*/ 	.byte	0x07
	.zero		1


	//   ....[29]....
        /*02d4*/ 	.word	0x00000c30
        /*02d8*/ 	.word	0x000000ff
        /*02dc*/ 	.word	0x000000f0
        /*02e0*/ 	.short	0x0100
        /*02e2*/ 	.byte	0x07
	.zero		1


	//   ....[30]....
        /*02e4*/ 	.word	0x00000c40
        /*02e8*/ 	.word	0x000000ff
        /*02ec*/ 	.word	0x000000e8
        /*02f0*/ 	.short	0x0100
        /*02f2*/ 	.byte	0x07
	.zero		1


	//   ....[31]....
        /*02f4*/ 	.word	0x00000c50
        /*02f8*/ 	.word	0x000000ff
        /*02fc*/ 	.word	0x000000f8
        /*0300*/ 	.short	0x0100
        /*0302*/ 	.byte	0x07
	.zero		1


	//   ....[32]....
        /*0304*/ 	.word	0x00001720
        /*0308*/ 	.word	0x000000ff
        /*030c*/ 	.word	0x00000040
        /*0310*/ 	.short	0x010a
        /*0312*/ 	.byte	0x04
	.zero		1


	//   ....[33]....
        /*0314*/ 	.word	0x00001a00
        /*0318*/ 	.word	0x000000ff
        /*031c*/ 	.word	0x00000040
        /*0320*/ 	.short	0x010a
        /*0322*/ 	.byte	0x21
	.zero		1


	//   ....[34]....
        /*0324*/ 	.word	0x00001b90
        /*0328*/ 	.word	0x000000ff
        /*032c*/ 	.word	0x00000040
        /*0330*/ 	.short	0x010a
        /*0332*/ 	.byte	0x08
	.zero		1


	//   ....[35]....
        /*0334*/ 	.word	0x00001ea0
        /*0338*/ 	.word	0x000000ff
        /*033c*/ 	.word	0x000000c8
        /*0340*/ 	.short	0x0101
        /*0342*/ 	.byte	0x1e
	.zero		1


	//   ....[36]....
        /*0344*/ 	.word	0x00001ec0
        /*0348*/ 	.word	0x000000ff
        /*034c*/ 	.word	0x00000040
        /*0350*/ 	.short	0x010a
        /*0352*/ 	.byte	0x04
	.zero		1


	//   ....[37]....
        /*0354*/ 	.word	0x00002180
        /*0358*/ 	.word	0x000000ff
        /*035c*/ 	.word	0x00000040
        /*0360*/ 	.short	0x010a
        /*0362*/ 	.byte	0x29
	.zero		1


	//   ....[38]....
        /*0364*/ 	.word	0x00002310
        /*0368*/ 	.word	0x000000ff
        /*036c*/ 	.word	0x00000040
        /*0370*/ 	.short	0x010a
        /*0372*/ 	.byte	0x08
	.zero		1


	//   ....[39]....
        /*0374*/ 	.word	0x00002660
        /*0378*/ 	.word	0x000000ff
        /*037c*/ 	.word	0x000000d0
        /*0380*/ 	.short	0x010a
        /*0382*/ 	.byte	0x1e
	.zero		1


	//   ....[40]....
        /*0384*/ 	.word	0x00002720
        /*0388*/ 	.word	0x000000ff
        /*038c*/ 	.word	0x00000000
        /*0390*/ 	.short	0x0101
        /*0392*/ 	.byte	0x04
	.zero		1


	//   ....[41]....
        /*0394*/ 	.word	0x00002c10
        /*0398*/ 	.word	0x000000ff
        /*039c*/ 	.word	0x00000000
        /*03a0*/ 	.short	0x010a
        /*03a2*/ 	.byte	0x04
	.zero		1


	//   ....[42]....
        /*03a4*/ 	.word	0x00002ca0
        /*03a8*/ 	.word	0x000000ff
        /*03ac*/ 	.word	0x00000000
        /*03b0*/ 	.short	0x010a
        /*03b2*/ 	.byte	0x04
	.zero		1


	//   ....[43]....
        /*03b4*/ 	.word	0x00002d30
        /*03b8*/ 	.word	0x000000ff
        /*03bc*/ 	.word	0x00000000
        /*03c0*/ 	.short	0x010a
        /*03c2*/ 	.byte	0x04
	.zero		1


	//   ....[44]....
        /*03c4*/ 	.word	0x00002dc0
        /*03c8*/ 	.word	0x000000ff
        /*03cc*/ 	.word	0x00000000
        /*03d0*/ 	.short	0x010a
        /*03d2*/ 	.byte	0x04
	.zero		1


	//   ....[45]....
        /*03d4*/ 	.word	0x00002e50
        /*03d8*/ 	.word	0x000000ff
        /*03dc*/ 	.word	0x00000000
        /*03e0*/ 	.short	0x010a
        /*03e2*/ 	.byte	0x04
	.zero		1


	//   ....[46]....
        /*03e4*/ 	.word	0x00002ee0
        /*03e8*/ 	.word	0x000000ff
        /*03ec*/ 	.word	0x00000000
        /*03f0*/ 	.short	0x010a
        /*03f2*/ 	.byte	0x04
	.zero		1


	//   ....[47]....
        /*03f4*/ 	.word	0x00002f70
        /*03f8*/ 	.word	0x000000ff
        /*03fc*/ 	.word	0x00000000
        /*0400*/ 	.short	0x010a
        /*0402*/ 	.byte	0x04
	.zero		1


	//   ....[48]....
        /*0404*/ 	.word	0x00003010
        /*0408*/ 	.word	0x00000000
        /*040c*/ 	.word	0x00000000
        /*0410*/ 	.short	0x010a
        /*0412*/ 	.byte	0xff
	.zero		1


	//   ....[49]....
        /*0414*/ 	.word	0x00003140
        /*0418*/ 	.word	0x000000ff
        /*041c*/ 	.word	0x000000d8
        /*0420*/ 	.short	0x010a
        /*0422*/ 	.byte	0x2d
	.zero		1


	//   ....[50]....
        /*0424*/ 	.word	0x000031e0
        /*0428*/ 	.word	0x000000ff
        /*042c*/ 	.word	0x000000d0
        /*0430*/ 	.short	0x010a
        /*0432*/ 	.byte	0x2d
	.zero		1


	//   ....[51]....
        /*0434*/ 	.word	0x00003280
        /*0438*/ 	.word	0x000000ff
        /*043c*/ 	.word	0x00000000
        /*0440*/ 	.short	0x0101
        /*0442*/ 	.byte	0x06
	.zero		1


	//   ....[52]....
        /*0444*/ 	.word	0x000032c0
        /*0448*/ 	.word	0x000000ff
        /*044c*/ 	.word	0x000000d8
        /*0450*/ 	.short	0x0106
        /*0452*/ 	.byte	0x2d
	.zero		1


	//   ....[53]....
        /*0454*/ 	.word	0x00003300
        /*0458*/ 	.word	0x00000000
        /*045c*/ 	.word	0x000000d8
        /*0460*/ 	.short	0x010a
        /*0462*/ 	.byte	0xff
	.zero		1


	//   ....[54]....
        /*0464*/ 	.word	0x00003870
        /*0468*/ 	.word	0x000000ff
        /*046c*/ 	.word	0x000000d0
        /*0470*/ 	.short	0x010a
        /*0472*/ 	.byte	0x06
	.zero		1


	//   ....[55]....
        /*0474*/ 	.word	0x00003920
        /*0478*/ 	.word	0x000000ff
        /*047c*/ 	.word	0x00000000
        /*0480*/ 	.short	0x0101
        /*0482*/ 	.byte	0x05
	.zero		1


	//   ....[56]....
        /*0484*/ 	.word	0x00003930
        /*0488*/ 	.word	0x000000ff
        /*048c*/ 	.word	0x000000f0
        /*0490*/ 	.short	0x010a
        /*0492*/ 	.byte	0x08
	.zero		1


	//   ....[57]....
        /*0494*/ 	.word	0x000039b0
        /*0498*/ 	.word	0x000000ff
        /*049c*/ 	.word	0x00000000
        /*04a0*/ 	.short	0x010a
        /*04a2*/ 	.byte	0x04
	.zero		1


	//   ....[58]....
        /*04a4*/ 	.word	0x00003a20
        /*04a8*/ 	.word	0x000000ff
        /*04ac*/ 	.word	0x00000000
        /*04b0*/ 	.short	0x010a
        /*04b2*/ 	.byte	0x07
	.zero		1


	//   ....[59]....
        /*04b4*/ 	.word	0x00003b50
        /*04b8*/ 	.word	0x000000ff
        /*04bc*/ 	.word	0x00000000
        /*04c0*/ 	.short	0x010a
        /*04c2*/ 	.byte	0x04
	.zero		1


	//   ....[60]....
        /*04c4*/ 	.word	0x00003e60
        /*04c8*/ 	.word	0x000000ff
        /*04cc*/ 	.word	0x00000000
        /*04d0*/ 	.short	0x010a
        /*04d2*/ 	.byte	0x05
	.zero		1


	//   ....[61]....
        /*04d4*/ 	.word	0x00003ef0
        /*04d8*/ 	.word	0x000000ff
        /*04dc*/ 	.word	0x00000000
        /*04e0*/ 	.short	0x010a
        /*04e2*/ 	.byte	0x07
	.zero		1


	//   ....[62]....
        /*04e4*/ 	.word	0x00004420
        /*04e8*/ 	.word	0x000000ff
        /*04ec*/ 	.word	0x000000d0
        /*04f0*/ 	.short	0x010a
        /*04f2*/ 	.byte	0x0f
	.zero		1


	//   ....[63]....
        /*04f4*/ 	.word	0x000044c0
        /*04f8*/ 	.word	0x000000ff
        /*04fc*/ 	.word	0x00000000
        /*0500*/ 	.short	0x0101
        /*0502*/ 	.byte	0x0e
	.zero		1


	//   ....[64]....
        /*0504*/ 	.word	0x000047e0
        /*0508*/ 	.word	0x000000ff
        /*050c*/ 	.word	0x000000c8
        /*0510*/ 	.short	0x010a
        /*0512*/ 	.byte	0x0f
	.zero		1


	//   ....[65]....
        /*0514*/ 	.word	0x000049c0
        /*0518*/ 	.word	0x000000ff
        /*051c*/ 	.word	0x000000a0
        /*0520*/ 	.short	0x010a
        /*0522*/ 	.byte	0x0f
	.zero		1


	//   ....[66]....
        /*0524*/ 	.word	0x00004c30
        /*0528*/ 	.word	0x000000ff
        /*052c*/ 	.word	0x00000080
        /*0530*/ 	.short	0x010b
        /*0532*/ 	.byte	0x0f
	.zero		1


	//   ....[67]....
        /*0534*/ 	.word	0x00004c40
        /*0538*/ 	.word	0x000000ff
        /*053c*/ 	.word	0x00000000
        /*0540*/ 	.short	0x0101
        /*0542*/ 	.byte	0x1f
	.zero		1


	//   ....[68]....
        /*0544*/ 	.word	0x00004c60
        /*0548*/ 	.word	0x000000ff
        /*054c*/ 	.word	0x000000a8
        /*0550*/ 	.short	0x010a
        /*0552*/ 	.byte	0x0f
	.zero		1


	//   ....[69]....
        /*0554*/ 	.word	0x00004dc0
        /*0558*/ 	.word	0x000000ff
        /*055c*/ 	.word	0x00000088
        /*0560*/ 	.short	0x010b
        /*0562*/ 	.byte	0x0f
	.zero		1


	//   ....[70]....
        /*0564*/ 	.word	0x00004dd0
        /*0568*/ 	.word	0x000000ff
        /*056c*/ 	.word	0x00000000
        /*0570*/ 	.short	0x0101
        /*0572*/ 	.byte	0x1e
	.zero		1


	//   ....[71]....
        /*0574*/ 	.word	0x00004de0
        /*0578*/ 	.word	0x000000ff
        /*057c*/ 	.word	0x000000b0
        /*0580*/ 	.short	0x010a
        /*0582*/ 	.byte	0x0f
	.zero		1


	//   ....[72]....
        /*0584*/ 	.word	0x00004f60
        /*0588*/ 	.word	0x000000ff
        /*058c*/ 	.word	0x00000090
        /*0590*/ 	.short	0x010b
        /*0592*/ 	.byte	0x0f
	.zero		1


	//   ....[73]....
        /*0594*/ 	.word	0x00004fd0
        /*0598*/ 	.word	0x000000ff
        /*059c*/ 	.word	0x00000000
        /*05a0*/ 	.short	0x0101
        /*05a2*/ 	.byte	0x2d
	.zero		1


	//   ....[74]....
        /*05a4*/ 	.word	0x00005010
        /*05a8*/ 	.word	0x000000ff
        /*05ac*/ 	.word	0x000000b8
        /*05b0*/ 	.short	0x010a
        /*05b2*/ 	.byte	0x0f
	.zero		1


	//   ....[75]....
        /*05b4*/ 	.word	0x00005210
        /*05b8*/ 	.word	0x000000ff
        /*05bc*/ 	.word	0x00000098
        /*05c0*/ 	.short	0x010b
        /*05c2*/ 	.byte	0x0f
	.zero		1


	//   ....[76]....
        /*05c4*/ 	.word	0x00005230
        /*05c8*/ 	.word	0x000000ff
        /*05cc*/ 	.word	0x00000000
        /*05d0*/ 	.short	0x0101
        /*05d2*/ 	.byte	0x17
	.zero		1


	//   ....[77]....
        /*05d4*/ 	.word	0x00005260
        /*05d8*/ 	.word	0x000000ff
        /*05dc*/ 	.word	0x000000a0
        /*05e0*/ 	.short	0x010a
        /*05e2*/ 	.byte	0x0f
	.zero		1


	//   ....[78]....
        /*05e4*/ 	.word	0x00005280
        /*05e8*/ 	.word	0x000000ff
        /*05ec*/ 	.word	0x000000a8
        /*05f0*/ 	.short	0x010a
        /*05f2*/ 	.byte	0x0f
	.zero		1


	//   ....[79]....
        /*05f4*/ 	.word	0x000052a0
        /*05f8*/ 	.word	0x000000ff
        /*05fc*/ 	.word	0x000000b0
        /*0600*/ 	.short	0x010a
        /*0602*/ 	.byte	0x0f
	.zero		1


	//   ....[80]....
        /*0604*/ 	.word	0x000052e0
        /*0608*/ 	.word	0x00000000
        /*060c*/ 	.word	0x000000b8
        /*0610*/ 	.short	0x010a
        /*0612*/ 	.byte	0xff
	.zero		1


	//   ....[81]....
        /*0614*/ 	.word	0x00005680
        /*0618*/ 	.word	0x000000ff
        /*061c*/ 	.word	0x000000d0
        /*0620*/ 	.short	0x010a
        /*0622*/ 	.byte	0x32
	.zero		1


	//   ....[82]....
        /*0624*/ 	.word	0x000057a0
        /*0628*/ 	.word	0x000000ff
        /*062c*/ 	.word	0x00000000
        /*0630*/ 	.short	0x0101
        /*0632*/ 	.byte	0x04
	.zero		1


	//   ....[83]....
        /*0634*/ 	.word	0x00006250
        /*0638*/ 	.word	0x000000ff
        /*063c*/ 	.word	0x00000080
        /*0640*/ 	.short	0x010a
        /*0642*/ 	.byte	0x32
	.zero		1


	//   ....[84]....
        /*0644*/ 	.word	0x00006300
        /*0648*/ 	.word	0x0000006b
        /*064c*/ 	.word	0x000000e0
        /*0650*/ 	.short	0x010a
        /*0652*/ 	.byte	0xff
	.zero		1


	//   ....[85]....
        /*0654*/ 	.word	0x00006430
        /*0658*/ 	.word	0x000000ff
        /*065c*/ 	.word	0x00000080
        /*0660*/ 	.short	0x010a
        /*0662*/ 	.byte	0x32
	.zero		1


	//   ....[86]....
        /*0664*/ 	.word	0x00006510
        /*0668*/ 	.word	0x0000006b
        /*066c*/ 	.word	0x000000e0
        /*0670*/ 	.short	0x010a
        /*0672*/ 	.byte	0xff
	.zero		1


	//   ....[87]....
        /*0674*/ 	.word	0x00006d50
        /*0678*/ 	.word	0x00000000
        /*067c*/ 	.word	0x00000000
        /*0680*/ 	.short	0x0101
        /*0682*/ 	.byte	0xff
	.zero		1


	//   ....[88]....
        /*0684*/ 	.word	0x00006d60
        /*0688*/ 	.word	0x00000003
        /*068c*/ 	.word	0x00000080
        /*0690*/ 	.short	0x010a
        /*0692*/ 	.byte	0xff
	.zero		1


	//   ....[89]....
        /*0694*/ 	.word	0x00006e20
        /*0698*/ 	.word	0x00000003
        /*069c*/ 	.word	0x00000080
        /*06a0*/ 	.short	0x010a
        /*06a2*/ 	.byte	0xff
	.zero		1


	//   ....[90]....
        /*06a4*/ 	.word	0x000076d0
        /*06a8*/ 	.word	0x00000072
        /*06ac*/ 	.word	0x00000000
        /*06b0*/ 	.short	0x0101
        /*06b2*/ 	.byte	0xff
	.zero		1


	//   ....[91]....
        /*06b4*/ 	.word	0x000076f0
        /*06b8*/ 	.word	0x00000071
        /*06bc*/ 	.word	0x00000080
        /*06c0*/ 	.short	0x010a
        /*06c2*/ 	.byte	0xff
	.zero		1


	//   ....[92]....
        /*06c4*/ 	.word	0x000077a0
        /*06c8*/ 	.word	0x00000071
        /*06cc*/ 	.word	0x00000080
        /*06d0*/ 	.short	0x010a
        /*06d2*/ 	.byte	0xff
	.zero		1


	//   ....[93]....
        /*06d4*/ 	.word	0x00008030
        /*06d8*/ 	.word	0x0000002c
        /*06dc*/ 	.word	0x00000000
        /*06e0*/ 	.short	0x0101
        /*06e2*/ 	.byte	0xff
	.zero		1


	//   ....[94]....
        /*06e4*/ 	.word	0x00008050
        /*06e8*/ 	.word	0x0000002e
        /*06ec*/ 	.word	0x00000080
        /*06f0*/ 	.short	0x010a
        /*06f2*/ 	.byte	0xff
	.zero		1


	//   ....[95]....
        /*06f4*/ 	.word	0x00008100
        /*06f8*/ 	.word	0x0000002e
        /*06fc*/ 	.word	0x00000080
        /*0700*/ 	.short	0x010a
        /*0702*/ 	.byte	0xff
	.zero		1


	//   ....[96]....
        /*0704*/ 	.word	0x00008460
        /*0708*/ 	.word	0x000000ff
        /*070c*/ 	.word	0x00000000
        /*0710*/ 	.short	0x0101
        /*0712*/ 	.byte	0x05
	.zero		1


	//   ....[97]....
        /*0714*/ 	.word	0x000089e0
        /*0718*/ 	.word	0x00000002
        /*071c*/ 	.word	0x00000000
        /*0720*/ 	.short	0x0101
        /*0722*/ 	.byte	0xff
	.zero		1


	//   ....[98]....
        /*0724*/ 	.word	0x00008c20
        /*0728*/ 	.word	0x000000ff
        /*072c*/ 	.word	0x00000000
        /*0730*/ 	.short	0x0101
        /*0732*/ 	.byte	0x04
	.zero		1


	//   ....[99]....
        /*0734*/ 	.word	0x00008c50
        /*0738*/ 	.word	0x00000002
        /*073c*/ 	.word	0x00000040
        /*0740*/ 	.short	0x010a
        /*0742*/ 	.byte	0xff
	.zero		1


	//   ....[100]....
        /*0744*/ 	.word	0x00008cb0
        /*0748*/ 	.word	0x00000002
        /*074c*/ 	.word	0x00000040
        /*0750*/ 	.short	0x010a
        /*0752*/ 	.byte	0xff
	.zero		1


	//   ....[101]....
        /*0754*/ 	.word	0x00008d10
        /*0758*/ 	.word	0x00000002
        /*075c*/ 	.word	0x000000d0
        /*0760*/ 	.short	0x010a
        /*0762*/ 	.byte	0xff
	.zero		1


	//   ....[102]....
        /*0764*/ 	.word	0x00008d70
        /*0768*/ 	.word	0x00000000
        /*076c*/ 	.word	0x00000000
        /*0770*/ 	.short	0x010a
        /*0772*/ 	.byte	0xff
	.zero		1


	//   ....[103]....
        /*0774*/ 	.word	0x00008dd0
        /*0778*/ 	.word	0x00000000
        /*077c*/ 	.word	0x00000000
        /*0780*/ 	.short	0x010a
        /*0782*/ 	.byte	0xff
	.zero		1


	//   ....[104]....
        /*0784*/ 	.word	0x00008e30
        /*0788*/ 	.word	0x00000000
        /*078c*/ 	.word	0x00000000
        /*0790*/ 	.short	0x010a
        /*0792*/ 	.byte	0xff
	.zero		1


	//   ....[105]....
        /*0794*/ 	.word	0x00008e90
        /*0798*/ 	.word	0x00000000
        /*079c*/ 	.word	0x00000000
        /*07a0*/ 	.short	0x010a
        /*07a2*/ 	.byte	0xff
	.zero		1


	//   ....[106]....
        /*07a4*/ 	.word	0x00008ef0
        /*07a8*/ 	.word	0x00000000
        /*07ac*/ 	.word	0x00000000
        /*07b0*/ 	.short	0x010a
        /*07b2*/ 	.byte	0xff
	.zero		1


	//   ....[107]....
        /*07b4*/ 	.word	0x00008f50
        /*07b8*/ 	.word	0x00000000
        /*07bc*/ 	.word	0x00000000
        /*07c0*/ 	.short	0x010a
        /*07c2*/ 	.byte	0xff
	.zero		1


	//   ....[108]....
        /*07c4*/ 	.word	0x00008fb0
        /*07c8*/ 	.word	0x00000000
        /*07cc*/ 	.word	0x00000000
        /*07d0*/ 	.short	0x010a
        /*07d2*/ 	.byte	0xff
	.zero		1


	//   ....[109]....
        /*07d4*/ 	.word	0x00009010
        /*07d8*/ 	.word	0x00000004
        /*07dc*/ 	.word	0x000000d8
        /*07e0*/ 	.short	0x010a
        /*07e2*/ 	.byte	0xff
	.zero		1


	//   ....[110]....
        /*07e4*/ 	.word	0x00009070
        /*07e8*/ 	.word	0x00000004
        /*07ec*/ 	.word	0x000000d0
        /*07f0*/ 	.short	0x010a
        /*07f2*/ 	.byte	0xff
	.zero		1


	//   ....[111]....
        /*07f4*/ 	.word	0x000090d0
        /*07f8*/ 	.word	0x00000000
        /*07fc*/ 	.word	0x000000d0
        /*0800*/ 	.short	0x010a
        /*0802*/ 	.byte	0xff
	.zero		1


	//   ....[112]....
        /*0804*/ 	.word	0x00009130
        /*0808*/ 	.word	0x00000000
        /*080c*/ 	.word	0x000000f0
        /*0810*/ 	.short	0x010a
        /*0812*/ 	.byte	0xff
	.zero		1


	//   ....[113]....
        /*0814*/ 	.word	0x00009190
        /*0818*/ 	.word	0x00000000
        /*081c*/ 	.word	0x00000000
        /*0820*/ 	.short	0x010a
        /*0822*/ 	.byte	0xff
	.zero		1


	//   ....[114]....
        /*0824*/ 	.word	0x000091f0
        /*0828*/ 	.word	0x00000000
        /*082c*/ 	.word	0x00000000
        /*0830*/ 	.short	0x010a
        /*0832*/ 	.byte	0xff
	.zero		1


	//   ....[115]....
        /*0834*/ 	.word	0x00009250
        /*0838*/ 	.word	0x00000000
        /*083c*/ 	.word	0x00000000
        /*0840*/ 	.short	0x010a
        /*0842*/ 	.byte	0xff
	.zero		1


	//   ....[116]....
        /*0844*/ 	.word	0x000092b0
        /*0848*/ 	.word	0x00000000
        /*084c*/ 	.word	0x000000d0
        /*0850*/ 	.short	0x010a
        /*0852*/ 	.byte	0xff
	.zero		1


	//   ....[117]....
        /*0854*/ 	.word	0x00009310
        /*0858*/ 	.word	0x00000000
        /*085c*/ 	.word	0x000000c8
        /*0860*/ 	.short	0x010a
        /*0862*/ 	.byte	0xff
	.zero		1


	//   ....[118]....
        /*0864*/ 	.word	0x00009370
        /*0868*/ 	.word	0x00000003
        /*086c*/ 	.word	0x000000a0
        /*0870*/ 	.short	0x010a
        /*0872*/ 	.byte	0xff
	.zero		1


	//   ....[119]....
        /*0874*/ 	.word	0x000093d0
        /*0878*/ 	.word	0x00000003
        /*087c*/ 	.word	0x000000a8
        /*0880*/ 	.short	0x010a
        /*0882*/ 	.byte	0xff
	.zero		1


	//   ....[120]....
        /*0884*/ 	.word	0x00009430
        /*0888*/ 	.word	0x00000003
        /*088c*/ 	.word	0x000000b0
        /*0890*/ 	.short	0x010a
        /*0892*/ 	.byte	0xff
	.zero		1


	//   ....[121]....
        /*0894*/ 	.word	0x00009490
        /*0898*/ 	.word	0x00000003
        /*089c*/ 	.word	0x000000b8
        /*08a0*/ 	.short	0x010a
        /*08a2*/ 	.byte	0xff
	.zero		1


	//   ....[122]....
        /*08a4*/ 	.word	0x000094f0
        /*08a8*/ 	.word	0x00000000
        /*08ac*/ 	.word	0x000000a0
        /*08b0*/ 	.short	0x010a
        /*08b2*/ 	.byte	0xff
	.zero		1


	//   ....[123]....
        /*08b4*/ 	.word	0x00009550
        /*08b8*/ 	.word	0x00000000
        /*08bc*/ 	.word	0x000000a8
        /*08c0*/ 	.short	0x010a
        /*08c2*/ 	.byte	0xff
	.zero		1


	//   ....[124]....
        /*08c4*/ 	.word	0x000095b0
        /*08c8*/ 	.word	0x00000000
        /*08cc*/ 	.word	0x000000b0
        /*08d0*/ 	.short	0x010a
        /*08d2*/ 	.byte	0xff
	.zero		1


	//   ....[125]....
        /*08d4*/ 	.word	0x00009610
        /*08d8*/ 	.word	0x00000000
        /*08dc*/ 	.word	0x000000d0
        /*08e0*/ 	.short	0x010a
        /*08e2*/ 	.byte	0xff
	.zero		1


	//   ....[126]....
        /*08e4*/ 	.word	0x00009670
        /*08e8*/ 	.word	0x00000002
        /*08ec*/ 	.word	0x00000080
        /*08f0*/ 	.short	0x010a
        /*08f2*/ 	.byte	0xff
	.zero		1


	//   ....[127]....
        /*08f4*/ 	.word	0x000096c0
        /*08f8*/ 	.word	0x0000006b
        /*08fc*/ 	.word	0x000000e0
        /*0900*/ 	.short	0x010a
        /*0902*/ 	.byte	0xff
	.zero		1


	//   ....[128]....
        /*0904*/ 	.word	0x00009710
        /*0908*/ 	.word	0x00000003
        /*090c*/ 	.word	0x00000080
        /*0910*/ 	.short	0x010a
        /*0912*/ 	.byte	0xff
	.zero		1


	//   ....[129]....
        /*0914*/ 	.word	0x00009760
        /*0918*/ 	.word	0x00000071
        /*091c*/ 	.word	0x00000080
        /*0920*/ 	.short	0x010a
        /*0922*/ 	.byte	0xff
	.zero		1


	//   ....[130]....
        /*0924*/ 	.word	0x000097b0
        /*0928*/ 	.word	0x0000002e
        /*092c*/ 	.word	0x00000080
        /*0930*/ 	.short	0x010a
        /*0932*/ 	.byte	0xff
	.zero		1


	//----- nvinfo : EIATTR_NUM_MBARRIERS
	.align		4
.L_47:
        /*0934*/ 	.byte	0x03, 0x38
        /*0936*/ 	.short	0x0020


	//----- nvinfo : EIATTR_EXIT_INSTR_OFFSETS
	.align		4
        /*0938*/ 	.byte	0x04, 0x1c
        /*093a*/ 	.short	(.L_49 - .L_48)


	//   ....[0]....
.L_48:
        /*093c*/ 	.word	0x00003040


	//   ....[1]....
        /*0940*/ 	.word	0x000032d0


	//   ....[2]....
        /*0944*/ 	.word	0x00003330


	//   ....[3]....
        /*0948*/ 	.word	0x00004160


	//   ....[4]....
        /*094c*/ 	.word	0x00005310


	//   ....[5]....
        /*0950*/ 	.word	0x00005350


	//   ....[6]....
        /*0954*/ 	.word	0x00008b10


	//   ....[7]....
        /*0958*/ 	.word	0x00008b90


	//   ....[8]....
        /*095c*/ 	.word	0x00008bc0


	//   ....[9]....
        /*0960*/ 	.word	0x00008c30


	//----- nvinfo : EIATTR_MAX_THREADS
	.align		4
.L_49:
        /*0964*/ 	.byte	0x04, 0x05
        /*0966*/ 	.short	(.L_51 - .L_50)
.L_50:
        /*0968*/ 	.word	0x00000100
        /*096c*/ 	.word	0x00000001
        /*0970*/ 	.word	0x00000001


	//----- nvinfo : EIATTR_CRS_STACK_SIZE
	.align		4
.L_51:
        /*0974*/ 	.byte	0x04, 0x1e
        /*0976*/ 	.short	(.L_53 - .L_52)
.L_52:
        /*0978*/ 	.word	0x00000000


	//----- nvinfo : EIATTR_CBANK_PARAM_SIZE
	.align		4
.L_53:
        /*097c*/ 	.byte	0x03, 0x19
        /*097e*/ 	.short	0x0800


	//----- nvinfo : EIATTR_PARAM_CBANK
	.align		4
        /*0980*/ 	.byte	0x04, 0x0a
        /*0982*/ 	.short	(.L_55 - .L_54)
	.align		4
.L_54:
        /*0984*/ 	.word	index@(.nv.constant0._ZN7cutlass13device_kernelINS_4conv6kernel13ConvUniversalINS1_16ConvProblemShapeILNS1_8OperatorE1ELi2EEENS1_10collective14CollectiveConvINS1_47MainloopSm100TmaUmmaWarpSpecializedImplicitGemmILS5_1ELi8ELi2ELi1ELi2EN4cute5tupleIJNSA_1CILi2EEENSC_ILi1EEESE_EEEEENSB_IJNSC_ILi64EEENSC_ILi128EEENSB_IJNSC_ILi32EEEEEEEEENS_10tfloat32_tESM_NSA_8TiledMMAINSA_8MMA_AtomIJNSA_17SM100_MMA_TF32_SSISM_SM_fLi64ELi128ELNSA_4UMMA5MajorE0ELSR_1ELNSQ_7ScaleInE0ELSS_0EEEEEENSA_6LayoutINSB_IJSE_SE_SE_EEENSB_IJNSC_ILi0EEESX_SX_EEEEENSB_IJNSA_10UnderscoreES10_S10_EEEEENS7_6detail27Sm100ImplicitGemmTileTraitsINSA_20SM90_TMA_LOAD_IM2COLENSA_14ComposedLayoutINSA_7SwizzleILi3ELi4ELi3EEENSA_18smem_ptr_flag_bitsILi32EEENSV_INSB_IJNSC_ILi8EEESJ_EEENSB_IJSJ_SE_EEEEEEEvEENS14_INSA_23SM90_TMA_LOAD_MULTICASTENS16_INS17_ILi2ELi5ELi2EEES1A_NSV_INSB_IJSJ_NSC_ILi4EEEEEENSB_IJSE_SJ_EEEEEEEvEEEENS_8epilogue10collective18CollectiveEpilogueINS1Q_23Sm100TmaWarpSpecializedILi4ELi2ELi16ELb1ELb0EEEJSL_NSB_IJNSV_ISH_SE_EENSV_ISJ_SE_EEEEESM_NSB_IJNSB_IJlllEEESE_SX_EEESM_S1Z_NS1Q_6fusion15FusionCallbacksIS1U_NS20_17LinearCombinationISM_fSM_fLNS_15FloatRoundStyleE2EEESL_S1X_JEEENSA_5SM1004TMEM4LOAD26SM100_TMEM_LOAD_16dp128b8xES15_S1F_NSA_17SM75_U32x4_LDSM_NENSA_21SM90_TMA_STORE_IM2COLES1F_NSA_17SM90_U32x4_STSM_NENSA_39AutoVectorizingCopyWithAssumedAlignmentILi128EEEEEEvvEEEEvNT_6ParamsE)
        /*0988*/ 	.short	0x0380
        /*098a*/ 	.short	0x0800


	//----- nvinfo : EIATTR_SW_WAR
	.align		4
.L_55:
        /*098c*/ 	.byte	0x04, 0x36
        /*098e*/ 	.short	(.L_57 - .L_56)
.L_56:
        /*0990*/ 	.word	0x00000008
.L_57:


//--------------------- .nv.callgraph             --------------------------
	.section	.nv.callgraph,"",@"SHT_CUDA_CALLGRAPH"
	.align	4
	.sectionentsize	8
	.align		4
        /*0000*/ 	.word	0x00000000
	.align		4
        /*0004*/ 	.word	0xffffffff
	.align		4
        /*0008*/ 	.word	index@(_ZN7cutlass13device_kernelINS_4conv6kernel13ConvUniversalINS1_16ConvProblemShapeILNS1_8OperatorE1ELi2EEENS1_10collective14CollectiveConvINS1_47MainloopSm100TmaUmmaWarpSpecializedImplicitGemmILS5_1ELi8ELi2ELi1ELi2EN4cute5tupleIJNSA_1CILi2EEENSC_ILi1EEESE_EEEEENSB_IJNSC_ILi64EEENSC_ILi128EEENSB_IJNSC_ILi32EEEEEEEEENS_10tfloat32_tESM_NSA_8TiledMMAINSA_8MMA_AtomIJNSA_17SM100_MMA_TF32_SSISM_SM_fLi64ELi128ELNSA_4UMMA5MajorE0ELSR_1ELNSQ_7ScaleInE0ELSS_0EEEEEENSA_6LayoutINSB_IJSE_SE_SE_EEENSB_IJNSC_ILi0EEESX_SX_EEEEENSB_IJNSA_10UnderscoreES10_S10_EEEEENS7_6detail27Sm100ImplicitGemmTileTraitsINSA_20SM90_TMA_LOAD_IM2COLENSA_14ComposedLayoutINSA_7SwizzleILi3ELi4ELi3EEENSA_18smem_ptr_flag_bitsILi32EEENSV_INSB_IJNSC_ILi8EEESJ_EEENSB_IJSJ_SE_EEEEEEEvEENS14_INSA_23SM90_TMA_LOAD_MULTICASTENS16_INS17_ILi2ELi5ELi2EEES1A_NSV_INSB_IJSJ_NSC_ILi4EEEEEENSB_IJSE_SJ_EEEEEEEvEEEENS_8epilogue10collective18CollectiveEpilogueINS1Q_23Sm100TmaWarpSpecializedILi4ELi2ELi16ELb1ELb0EEEJSL_NSB_IJNSV_ISH_SE_EENSV_ISJ_SE_EEEEESM_NSB_IJNSB_IJlllEEESE_SX_EEESM_S1Z_NS1Q_6fusion15FusionCallbacksIS1U_NS20_17LinearCombinationISM_fSM_fLNS_15FloatRoundStyleE2EEESL_S1X_JEEENSA_5SM1004TMEM4LOAD26SM100_TMEM_LOAD_16dp128b8xES15_S1F_NSA_17SM75_U32x4_LDSM_NENSA_21SM90_TMA_STORE_IM2COLES1F_NSA_17SM90_U32x4_STSM_NENSA_39AutoVectorizingCopyWithAssumedAlignmentILi128EEEEEEvvEEEEvNT_6ParamsE)
	.align		4
        /*000c*/ 	.word	index@(__assertfail)
	.align		4
        /*0010*/ 	.word	0x00000000
	.align		4
        /*0014*/ 	.word	0xfffffffe
	.align		4
        /*0018*/ 	.word	0x00000000
	.align		4
        /*001c*/ 	.word	0xfffffffd
	.align		4
        /*0020*/ 	.word	0x00000000
	.align		4
        /*0024*/ 	.word	0xfffffffc


//--------------------- .nv.constant4             --------------------------
	.section	.nv.constant4,"a",@progbits
	.align	8
	.align		8
.nv.constant4:
        /*0000*/ 	.dword	__assertfail
	.align		8
        /*0008*/ 	.dword	__unnamed_1
	.align		8
        /*0010*/ 	.dword	__unnamed_2
	.align		8
        /*0018*/ 	.dword	_ZN39_INTERNAL_c70921f8_4_k_cu_2a4d3da2_32584cuda3std3__45__cpo5beginE
	.align		8
        /*0020*/ 	.dword	_ZN39_INTERNAL_c70921f8_4_k_cu_2a4d3da2_32584cuda3std3__45__cpo3endE
	.align		8
        /*0028*/ 	.dword	_ZN39_INTERNAL_c70921f8_4_k_cu_2a4d3da2_32584cuda3std3__45__cpo6cbeginE
	.align		8
        /*0030*/ 	.dword	_ZN39_INTERNAL_c70921f8_4_k_cu_2a4d3da2_32584cuda3std3__45__cpo4cendE
	.align		8
        /*0038*/ 	.dword	_ZN39_INTERNAL_c70921f8_4_k_cu_2a4d3da2_32584cuda3std3__441_GLOBAL__N__c70921f8_4_k_cu_2a4d3da2_32586ignoreE
	.align		8
        /*0040*/ 	.dword	_ZN39_INTERNAL_c70921f8_4_k_cu_2a4d3da2_32584cuda3std3__419piecewise_constructE
	.align		8
        /*0048*/ 	.dword	_ZN39_INTERNAL_c70921f8_4_k_cu_2a4d3da2_32584cuda3std3__48in_placeE
	.align		8
        /*0050*/ 	.dword	_ZN39_INTERNAL_c70921f8_4_k_cu_2a4d3da2_32584cuda3std6ranges3__45__cpo4swapE
	.align		8
        /*0058*/ 	.dword	_ZN39_INTERNAL_c70921f8_4_k_cu_2a4d3da2_32584cuda3std6ranges3__45__cpo9iter_moveE
	.align		8
        /*0060*/ 	.dword	_ZN39_INTERNAL_c70921f8_4_k_cu_2a4d3da2_32584cute7productE
	.align		8
        /*0068*/ 	.dword	_ZN39_INTERNAL_c70921f8_4_k_cu_2a4d3da2_32584cute1_E
	.align		8
        /*0070*/ 	.dword	$str$27
	.align		8
        /*0078*/ 	.dword	$str$28
	.align		8
        /*0080*/ 	.dword	$str$29
	.align		8
        /*0088*/ 	.dword	$str$30


//--------------------- .text._ZN7cutlass13device_kernelINS_4conv6kernel13ConvUniversalINS1_16ConvProblemShapeILNS1_8OperatorE1ELi2EEENS1_10collective14CollectiveConvINS1_47MainloopSm100TmaUmmaWarpSpecializedImplicitGemmILS5_1ELi8ELi2ELi1ELi2EN4cute5tupleIJNSA_1CILi2EEENSC_ILi1EEESE_EEEEENSB_IJNSC_ILi64EEENSC_ILi128EEENSB_IJNSC_ILi32EEEEEEEEENS_10tfloat32_tESM_NSA_8TiledMMAINSA_8MMA_AtomIJNSA_17SM100_MMA_TF32_SSISM_SM_fLi64ELi128ELNSA_4UMMA5MajorE0ELSR_1ELNSQ_7ScaleInE0ELSS_0EEEEEENSA_6LayoutINSB_IJSE_SE_SE_EEENSB_IJNSC_ILi0EEESX_SX_EEEEENSB_IJNSA_10UnderscoreES10_S10_EEEEENS7_6detail27Sm100ImplicitGemmTileTraitsINSA_20SM90_TMA_LOAD_IM2COLENSA_14ComposedLayoutINSA_7SwizzleILi3ELi4ELi3EEENSA_18smem_ptr_flag_bitsILi32EEENSV_INSB_IJNSC_ILi8EEESJ_EEENSB_IJSJ_SE_EEEEEEEvEENS14_INSA_23SM90_TMA_LOAD_MULTICASTENS16_INS17_ILi2ELi5ELi2EEES1A_NSV_INSB_IJSJ_NSC_ILi4EEEEEENSB_IJSE_SJ_EEEEEEEvEEEENS_8epilogue10collective18CollectiveEpilogueINS1Q_23Sm100TmaWarpSpecializedILi4ELi2ELi16ELb1ELb0EEEJSL_NSB_IJNSV_ISH_SE_EENSV_ISJ_SE_EEEEESM_NSB_IJNSB_IJlllEEESE_SX_EEESM_S1Z_NS1Q_6fusion15FusionCallbacksIS1U_NS20_17LinearCombinationISM_fSM_fLNS_15FloatRoundStyleE2EEESL_S1X_JEEENSA_5SM1004TMEM4LOAD26SM100_TMEM_LOAD_16dp128b8xES15_S1F_NSA_17SM75_U32x4_LDSM_NENSA_21SM90_TMA_STORE_IM2COLES1F_NSA_17SM90_U32x4_STSM_NENSA_39AutoVectorizingCopyWithAssumedAlignmentILi128EEEEEEvvEEEEvNT_6ParamsE --------------------------
	.section	.text._ZN7cutlass13device_kernelINS_4conv6kernel13ConvUniversalINS1_16ConvProblemShapeILNS1_8OperatorE1ELi2EEENS1_10collective14CollectiveConvINS1_47MainloopSm100TmaUmmaWarpSpecializedImplicitGemmILS5_1ELi8ELi2ELi1ELi2EN4cute5tupleIJNSA_1CILi2EEENSC_ILi1EEESE_EEEEENSB_IJNSC_ILi64EEENSC_ILi128EEENSB_IJNSC_ILi32EEEEEEEEENS_10tfloat32_tESM_NSA_8TiledMMAINSA_8MMA_AtomIJNSA_17SM100_MMA_TF32_SSISM_SM_fLi64ELi128ELNSA_4UMMA5MajorE0ELSR_1ELNSQ_7ScaleInE0ELSS_0EEEEEENSA_6LayoutINSB_IJSE_SE_SE_EEENSB_IJNSC_ILi0EEESX_SX_EEEEENSB_IJNSA_10UnderscoreES10_S10_EEEEENS7_6detail27Sm100ImplicitGemmTileTraitsINSA_20SM90_TMA_LOAD_IM2COLENSA_14ComposedLayoutINSA_7SwizzleILi3ELi4ELi3EEENSA_18smem_ptr_flag_bitsILi32EEENSV_INSB_IJNSC_ILi8EEESJ_EEENSB_IJSJ_SE_EEEEEEEvEENS14_INSA_23SM90_TMA_LOAD_MULTICASTENS16_INS17_ILi2ELi5ELi2EEES1A_NSV_INSB_IJSJ_NSC_ILi4EEEEEENSB_IJSE_SJ_EEEEEEEvEEEENS_8epilogue10collective18CollectiveEpilogueINS1Q_23Sm100TmaWarpSpecializedILi4ELi2ELi16ELb1ELb0EEEJSL_NSB_IJNSV_ISH_SE_EENSV_ISJ_SE_EEEEESM_NSB_IJNSB_IJlllEEESE_SX_EEESM_S1Z_NS1Q_6fusion15FusionCallbacksIS1U_NS20_17LinearCombinationISM_fSM_fLNS_15FloatRoundStyleE2EEESL_S1X_JEEENSA_5SM1004TMEM4LOAD26SM100_TMEM_LOAD_16dp128b8xES15_S1F_NSA_17SM75_U32x4_LDSM_NENSA_21SM90_TMA_STORE_IM2COLES1F_NSA_17SM90_U32x4_STSM_NENSA_39AutoVectorizingCopyWithAssumedAlignmentILi128EEEEEEvvEEEEvNT_6ParamsE,"ax",@progbits
	.align	128
.text._ZN7cutlass13device_kernelINS_4conv6kernel13ConvUniversalINS1_16ConvProblemShapeILNS1_8OperatorE1ELi2EEENS1_10collective14CollectiveConvINS1_47MainloopSm100TmaUmmaWarpSpecializedImplicitGemmILS5_1ELi8ELi2ELi1ELi2EN4cute5tupleIJNSA_1CILi2EEENSC_ILi1EEESE_EEEEENSB_IJNSC_ILi64EEENSC_ILi128EEENSB_IJNSC_ILi32EEEEEEEEENS_10tfloat32_tESM_NSA_8TiledMMAINSA_8MMA_AtomIJNSA_17SM100_MMA_TF32_SSISM_SM_fLi64ELi128ELNSA_4UMMA5MajorE0ELSR_1ELNSQ_7ScaleInE0ELSS_0EEEEEENSA_6LayoutINSB_IJSE_SE_SE_EEENSB_IJNSC_ILi0EEESX_SX_EEEEENSB_IJNSA_10UnderscoreES10_S10_EEEEENS7_6detail27Sm100ImplicitGemmTileTraitsINSA_20SM90_TMA_LOAD_IM2COLENSA_14ComposedLayoutINSA_7SwizzleILi3ELi4ELi3EEENSA_18smem_ptr_flag_bitsILi32EEENSV_INSB_IJNSC_ILi8EEESJ_EEENSB_IJSJ_SE_EEEEEEEvEENS14_INSA_23SM90_TMA_LOAD_MULTICASTENS16_INS17_ILi2ELi5ELi2EEES1A_NSV_INSB_IJSJ_NSC_ILi4EEEEEENSB_IJSE_SJ_EEEEEEEvEEEENS_8epilogue10collective18CollectiveEpilogueINS1Q_23Sm100TmaWarpSpecializedILi4ELi2ELi16ELb1ELb0EEEJSL_NSB_IJNSV_ISH_SE_EENSV_ISJ_SE_EEEEESM_NSB_IJNSB_IJlllEEESE_SX_EEESM_S1Z_NS1Q_6fusion15FusionCallbacksIS1U_NS20_17LinearCombinationISM_fSM_fLNS_15FloatRoundStyleE2EEESL_S1X_JEEENSA_5SM1004TMEM4LOAD26SM100_TMEM_LOAD_16dp128b8xES15_S1F_NSA_17SM75_U32x4_LDSM_NENSA_21SM90_TMA_STORE_IM2COLES1F_NSA_17SM90_U32x4_STSM_NENSA_39AutoVectorizingCopyWithAssumedAlignmentILi128EEEEEEvvEEEEvNT_6ParamsE:
        .type           _ZN7cutlass13device_kernelINS_4conv6kernel13ConvUniversalINS1_16ConvProblemShapeILNS1_8OperatorE1ELi2EEENS1_10collective14CollectiveConvINS1_47MainloopSm100TmaUmmaWarpSpecializedImplicitGemmILS5_1ELi8ELi2ELi1ELi2EN4cute5tupleIJNSA_1CILi2EEENSC_ILi1EEESE_EEEEENSB_IJNSC_ILi64EEENSC_ILi128EEENSB_IJNSC_ILi32EEEEEEEEENS_10tfloat32_tESM_NSA_8TiledMMAINSA_8MMA_AtomIJNSA_17SM100_MMA_TF32_SSISM_SM_fLi64ELi128ELNSA_4UMMA5MajorE0ELSR_1ELNSQ_7ScaleInE0ELSS_0EEEEEENSA_6LayoutINSB_IJSE_SE_SE_EEENSB_IJNSC_ILi0EEESX_SX_EEEEENSB_IJNSA_10UnderscoreES10_S10_EEEEENS7_6detail27Sm100ImplicitGemmTileTraitsINSA_20SM90_TMA_LOAD_IM2COLENSA_14ComposedLayoutINSA_7SwizzleILi3ELi4ELi3EEENSA_18smem_ptr_flag_bitsILi32EEENSV_INSB_IJNSC_ILi8EEESJ_EEENSB_IJSJ_SE_EEEEEEEvEENS14_INSA_23SM90_TMA_LOAD_MULTICASTENS16_INS17_ILi2ELi5ELi2EEES1A_NSV_INSB_IJSJ_NSC_ILi4EEEEEENSB_IJSE_SJ_EEEEEEEvEEEENS_8epilogue10collective18CollectiveEpilogueINS1Q_23Sm100TmaWarpSpecializedILi4ELi2ELi16ELb1ELb0EEEJSL_NSB_IJNSV_ISH_SE_EENSV_ISJ_SE_EEEEESM_NSB_IJNSB_IJlllEEESE_SX_EEESM_S1Z_NS1Q_6fusion15FusionCallbacksIS1U_NS20_17LinearCombinationISM_fSM_fLNS_15FloatRoundStyleE2EEESL_S1X_JEEENSA_5SM1004TMEM4LOAD26SM100_TMEM_LOAD_16dp128b8xES15_S1F_NSA_17SM75_U32x4_LDSM_NENSA_21SM90_TMA_STORE_IM2COLES1F_NSA_17SM90_U32x4_STSM_NENSA_39AutoVectorizingCopyWithAssumedAlignmentILi128EEEEEEvvEEEEvNT_6ParamsE,@function
        .size           _ZN7cutlass13device_kernelINS_4conv6kernel13ConvUniversalINS1_16ConvProblemShapeILNS1_8OperatorE1ELi2EEENS1_10collective14CollectiveConvINS1_47MainloopSm100TmaUmmaWarpSpecializedImplicitGemmILS5_1ELi8ELi2ELi1ELi2EN4cute5tupleIJNSA_1CILi2EEENSC_ILi1EEESE_EEEEENSB_IJNSC_ILi64EEENSC_ILi128EEENSB_IJNSC_ILi32EEEEEEEEENS_10tfloat32_tESM_NSA_8TiledMMAINSA_8MMA_AtomIJNSA_17SM100_MMA_TF32_SSISM_SM_fLi64ELi128ELNSA_4UMMA5MajorE0ELSR_1ELNSQ_7ScaleInE0ELSS_0EEEEEENSA_6LayoutINSB_IJSE_SE_SE_EEENSB_IJNSC_ILi0EEESX_SX_EEEEENSB_IJNSA_10UnderscoreES10_S10_EEEEENS7_6detail27Sm100ImplicitGemmTileTraitsINSA_20SM90_TMA_LOAD_IM2COLENSA_14ComposedLayoutINSA_7SwizzleILi3ELi4ELi3EEENSA_18smem_ptr_flag_bitsILi32EEENSV_INSB_IJNSC_ILi8EEESJ_EEENSB_IJSJ_SE_EEEEEEEvEENS14_INSA_23SM90_TMA_LOAD_MULTICASTENS16_INS17_ILi2ELi5ELi2EEES1A_NSV_INSB_IJSJ_NSC_ILi4EEEEEENSB_IJSE_SJ_EEEEEEEvEEEENS_8epilogue10collective18CollectiveEpilogueINS1Q_23Sm100TmaWarpSpecializedILi4ELi2ELi16ELb1ELb0EEEJSL_NSB_IJNSV_ISH_SE_EENSV_ISJ_SE_EEEEESM_NSB_IJNSB_IJlllEEESE_SX_EEESM_S1Z_NS1Q_6fusion15FusionCallbacksIS1U_NS20_17LinearCombinationISM_fSM_fLNS_15FloatRoundStyleE2EEESL_S1X_JEEENSA_5SM1004TMEM4LOAD26SM100_TMEM_LOAD_16dp128b8xES15_S1F_NSA_17SM75_U32x4_LDSM_NENSA_21SM90_TMA_STORE_IM2COLES1F_NSA_17SM90_U32x4_STSM_NENSA_39AutoVectorizingCopyWithAssumedAlignmentILi128EEEEEEvvEEEEvNT_6ParamsE,(.L_x_186 - _ZN7cutlass13device_kernelINS_4conv6kernel13ConvUniversalINS1_16ConvProblemShapeILNS1_8OperatorE1ELi2EEENS1_10collective14CollectiveConvINS1_47MainloopSm100TmaUmmaWarpSpecializedImplicitGemmILS5_1ELi8ELi2ELi1ELi2EN4cute5tupleIJNSA_1CILi2EEENSC_ILi1EEESE_EEEEENSB_IJNSC_ILi64EEENSC_ILi128EEENSB_IJNSC_ILi32EEEEEEEEENS_10tfloat32_tESM_NSA_8TiledMMAINSA_8MMA_AtomIJNSA_17SM100_MMA_TF32_SSISM_SM_fLi64ELi128ELNSA_4UMMA5MajorE0ELSR_1ELNSQ_7ScaleInE0ELSS_0EEEEEENSA_6LayoutINSB_IJSE_SE_SE_EEENSB_IJNSC_ILi0EEESX_SX_EEEEENSB_IJNSA_10UnderscoreES10_S10_EEEEENS7_6detail27Sm100ImplicitGemmTileTraitsINSA_20SM90_TMA_LOAD_IM2COLENSA_14ComposedLayoutINSA_7SwizzleILi3ELi4ELi3EEENSA_18smem_ptr_flag_bitsILi32EEENSV_INSB_IJNSC_ILi8EEESJ_EEENSB_IJSJ_SE_EEEEEEEvEENS14_INSA_23SM90_TMA_LOAD_MULTICASTENS16_INS17_ILi2ELi5ELi2EEES1A_NSV_INSB_IJSJ_NSC_ILi4EEEEEENSB_IJSE_SJ_EEEEEEEvEEEENS_8epilogue10collective18CollectiveEpilogueINS1Q_23Sm100TmaWarpSpecializedILi4ELi2ELi16ELb1ELb0EEEJSL_NSB_IJNSV_ISH_SE_EENSV_ISJ_SE_EEEEESM_NSB_IJNSB_IJlllEEESE_SX_EEESM_S1Z_NS1Q_6fusion15FusionCallbacksIS1U_NS20_17LinearCombinationISM_fSM_fLNS_15FloatRoundStyleE2EEESL_S1X_JEEENSA_5SM1004TMEM4LOAD26SM100_TMEM_LOAD_16dp128b8xES15_S1F_NSA_17SM75_U32x4_LDSM_NENSA_21SM90_TMA_STORE_IM2COLES1F_NSA_17SM90_U32x4_STSM_NENSA_39AutoVectorizingCopyWithAssumedAlignmentILi128EEEEEEvvEEEEvNT_6ParamsE)
        .other          _ZN7cutlass13device_kernelINS_4conv6kernel13ConvUniversalINS1_16ConvProblemShapeILNS1_8OperatorE1ELi2EEENS1_10collective14CollectiveConvINS1_47MainloopSm100TmaUmmaWarpSpecializedImplicitGemmILS5_1ELi8ELi2ELi1ELi2EN4cute5tupleIJNSA_1CILi2EEENSC_ILi1EEESE_EEEEENSB_IJNSC_ILi64EEENSC_ILi128EEENSB_IJNSC_ILi32EEEEEEEEENS_10tfloat32_tESM_NSA_8TiledMMAINSA_8MMA_AtomIJNSA_17SM100_MMA_TF32_SSISM_SM_fLi64ELi128ELNSA_4UMMA5MajorE0ELSR_1ELNSQ_7ScaleInE0ELSS_0EEEEEENSA_6LayoutINSB_IJSE_SE_SE_EEENSB_IJNSC_ILi0EEESX_SX_EEEEENSB_IJNSA_10UnderscoreES10_S10_EEEEENS7_6detail27Sm100ImplicitGemmTileTraitsINSA_20SM90_TMA_LOAD_IM2COLENSA_14ComposedLayoutINSA_7SwizzleILi3ELi4ELi3EEENSA_18smem_ptr_flag_bitsILi32EEENSV_INSB_IJNSC_ILi8EEESJ_EEENSB_IJSJ_SE_EEEEEEEvEENS14_INSA_23SM90_TMA_LOAD_MULTICASTENS16_INS17_ILi2ELi5ELi2EEES1A_NSV_INSB_IJSJ_NSC_ILi4EEEEEENSB_IJSE_SJ_EEEEEEEvEEEENS_8epilogue10collective18CollectiveEpilogueINS1Q_23Sm100TmaWarpSpecializedILi4ELi2ELi16ELb1ELb0EEEJSL_NSB_IJNSV_ISH_SE_EENSV_ISJ_SE_EEEEESM_NSB_IJNSB_IJlllEEESE_SX_EEESM_S1Z_NS1Q_6fusion15FusionCallbacksIS1U_NS20_17LinearCombinationISM_fSM_fLNS_15FloatRoundStyleE2EEESL_S1X_JEEENSA_5SM1004TMEM4LOAD26SM100_TMEM_LOAD_16dp128b8xES15_S1F_NSA_17SM75_U32x4_LDSM_NENSA_21SM90_TMA_STORE_IM2COLES1F_NSA_17SM90_U32x4_STSM_NENSA_39AutoVectorizingCopyWithAssumedAlignmentILi128EEEEEEvvEEEEvNT_6ParamsE,@"STO_CUDA_ENTRY STV_DEFAULT"
_ZN7cutlass13device_kernelINS_4conv6kernel13ConvUniversalINS1_16ConvProblemShapeILNS1_8OperatorE1ELi2EEENS1_10collective14CollectiveConvINS1_47MainloopSm100TmaUmmaWarpSpecializedImplicitGemmILS5_1ELi8ELi2ELi1ELi2EN4cute5tupleIJNSA_1CILi2EEENSC_ILi1EEESE_EEEEENSB_IJNSC_ILi64EEENSC_ILi128EEENSB_IJNSC_ILi32EEEEEEEEENS_10tfloat32_tESM_NSA_8TiledMMAINSA_8MMA_AtomIJNSA_17SM100_MMA_TF32_SSISM_SM_fLi64ELi128ELNSA_4UMMA5MajorE0ELSR_1ELNSQ_7ScaleInE0ELSS_0EEEEEENSA_6LayoutINSB_IJSE_SE_SE_EEENSB_IJNSC_ILi0EEESX_SX_EEEEENSB_IJNSA_10UnderscoreES10_S10_EEEEENS7_6detail27Sm100ImplicitGemmTileTraitsINSA_20SM90_TMA_LOAD_IM2COLENSA_14ComposedLayoutINSA_7SwizzleILi3ELi4ELi3EEENSA_18smem_ptr_flag_bitsILi32EEENSV_INSB_IJNSC_ILi8EEESJ_EEENSB_IJSJ_SE_EEEEEEEvEENS14_INSA_23SM90_TMA_LOAD_MULTICASTENS16_INS17_ILi2ELi5ELi2EEES1A_NSV_INSB_IJSJ_NSC_ILi4EEEEEENSB_IJSE_SJ_EEEEEEEvEEEENS_8epilogue10collective18CollectiveEpilogueINS1Q_23Sm100TmaWarpSpecializedILi4ELi2ELi16ELb1ELb0EEEJSL_NSB_IJNSV_ISH_SE_EENSV_ISJ_SE_EEEEESM_NSB_IJNSB_IJlllEEESE_SX_EEESM_S1Z_NS1Q_6fusion15FusionCallbacksIS1U_NS20_17LinearCombinationISM_fSM_fLNS_15FloatRoundStyleE2EEESL_S1X_JEEENSA_5SM1004TMEM4LOAD26SM100_TMEM_LOAD_16dp128b8xES15_S1F_NSA_17SM75_U32x4_LDSM_NENSA_21SM90_TMA_STORE_IM2COLES1F_NSA_17SM90_U32x4_STSM_NENSA_39AutoVectorizingCopyWithAssumedAlignmentILi128EEEEEEvvEEEEvNT_6ParamsE:
[----:B------:R-:W1:Y:S01]  /*0000*/  LDC R1, c[0x0][0x37c] ;  /* 0x0000df00ff017b82 */ /* 0x000e620000000800 */
[----:B------:R-:W2:Y:S01]  /*0010*/  S2R R92, SR_TID.X ;  /* 0x00000000005c7919 */ /* 0x000ea20000002100 */
[----:B------:R-:W3:Y:S01]  /*0020*/  LDCU.64 UR6, c[0x0][0x890] ;  /* 0x00011200ff0677ac */ /* 0x000ee20008000a00 */
[----:B-1----:R-:W-:Y:S01]  /*0030*/  VIADD R1, R1, 0xfffffff8 ;  /* 0xfffffff801017836 */ /* 0x002fe20000000000 */
[----:B------:R-:W-:Y:S02]  /*0040*/  PRMT R79, RZ, 0x7610, R79 ;  /* 0x00007610ff4f7816 */ /* 0x000fe4000000004f */
[----:B------:R-:W-:Y:S01]  /*0050*/  ELECT P5, URZ, PT ;  /* 0x0000000000ff782f */ /* 0x000fe200038a0000 */
[----:B------:R-:W1:Y:S01]  /*0060*/  LDCU.64 UR48, c[0x0][0x358] ;  /* 0x00006b00ff3077ac */ /* 0x000e620008000a00 */
[----:B---3--:R-:W-:-:S04]  /*0070*/  UISETP.NE.U32.AND UP0, UPT, UR6, URZ, UPT ;  /* 0x000000ff0600728c */ /* 0x008fc8000bf05070 */
[----:B------:R-:W-:Y:S01]  /*0080*/  UISETP.NE.AND.EX UP0, UPT, UR7, URZ, UPT, UP0 ;  /* 0x000000ff0700728c */ /* 0x000fe2000bf05300 */
[----:B--2---:R-:W-:-:S05]  /*0090*/  SHF.R.U32.HI R93, RZ, 0x5, R92 ;  /* 0x00000005ff5d7819 */ /* 0x004fca000001165c */
[----:B------:R-:W2:Y:S02]  /*00a0*/  SHFL.IDX PT, R0, R93, RZ, 0x1f ;  /* 0x00001fff5d007589 */ /* 0x000ea400000e0000 */
[----:B--2---:R-:W-:Y:S01]  /*00b0*/  R2UR UR4, R0 ;  /* 0x00000000000472ca */ /* 0x004fe200000e0000 */
[----:B-1----:R-:W-:-:S14]  /*00c0*/  BRA.U UP0, `(.L_x_0) ;  /* 0x00000001002c7547 */ /* 0x002fdc000b800000 */
[----:B------:R-:W1:Y:S02]  /*00d0*/  LDCU.64 UR8, c[0x0][0x888] ;  /* 0x00011100ff0877ac */ /* 0x000e640008000a00 */
[----:B-1----:R-:W-:-:S04]  /*00e0*/  UISETP.NE.U32.AND UP0, UPT, UR8, URZ, UPT ;  /* 0x000000ff0800728c */ /* 0x002fc8000bf05070 */
[----:B------:R-:W-:-:S09]  /*00f0*/  UISETP.NE.AND.EX UP0, UPT, UR9, URZ, UPT, UP0 ;  /* 0x000000ff0900728c */ /* 0x000fd2000bf05300 */
[----:B------:R-:W-:Y:S05]  /*0100*/  BRA.U !UP0, `(.L_x_1) ;  /* 0x0000000108107547 */ /* 0x000fea000b800000 */
[----:B------:R-:W1:Y:S02]  /*0110*/  LDC.64 R2, c[0x0][0x888] ;  /* 0x00022200ff027b82 */ /* 0x000e640000000a00 */
[----:B-1----:R1:W5:Y:S01]  /*0120*/  LDG.E R35, desc[UR48][R2.64] ;  /* 0x0000003002237981 */ /* 0x002362000c1e1900 */
[----:B------:R-:W-:Y:S01]  /*0130*/  HFMA2 R79, -RZ, RZ, 0, 5.9604644775390625e-08 ;  /* 0x00000001ff4f7431 */ /* 0x000fe200000001ff */
[----:B------:R-:W-:Y:S05]  /*0140*/  BRA `(.L_x_0) ;  /* 0x00000000000c7947 */ /* 0x000fea0003800000 */
.L_x_1:
[----:B------:R-:W1:Y:S01]  /*0150*/  LDCU UR5, c[0x0][0x880] ;  /* 0x00011000ff0577ac */ /* 0x000e620008000800 */
[----:B------:R-:W-:Y:S01]  /*0160*/  HFMA2 R79, -RZ, RZ, 0, 5.9604644775390625e-08 ;  /* 0x00000001ff4f7431 */ /* 0x000fe200000001ff */
[----:B-1----:R-:W-:Y:S02]  /*0170*/  MOV R35, UR5 ;  /* 0x0000000500237c02 */ /* 0x002fe40008000f00 */
.L_x_0:
[----:B------:R-:W2:Y:S02]  /*0180*/  LDCU.64 UR8, c[0x0][0x8b0] ;  /* 0x00011600ff0877ac */ /* 0x000ea40008000a00 */
[----:B--2---:R-:W-:-:S04]  /*0190*/  UISETP.NE.U32.AND UP0, UPT, UR8, URZ, UPT ;  /* 0x000000ff0800728c */ /* 0x004fc8000bf05070 */
[----:B------:R-:W-:-:S09]  /*01a0*/  UISETP.NE.AND.EX UP0, UPT, UR9, URZ, UPT, UP0 ;  /* 0x000000ff0900728c */ /* 0x000fd2000bf05300 */
[----:B------:R-:W-:Y:S05]  /*01b0*/  BRA.U UP0, `(.L_x_2) ;  /* 0x0000000100247547 */ /* 0x000fea000b800000 */
[----:B------:R-:W2:Y:S02]  /*01c0*/  LDCU.64 UR8, c[0x0][0x8a8] ;  /* 0x00011500ff0877ac */ /* 0x000ea40008000a00 */
[----:B--2---:R-:W-:-:S04]  /*01d0*/  UISETP.NE.U32.AND UP0, UPT, UR8, URZ, UPT ;  /* 0x000000ff0800728c */ /* 0x004fc8000bf05070 */
[----:B------:R-:W-:-:S09]  /*01e0*/  UISETP.NE.AND.EX UP0, UPT, UR9, URZ, UPT, UP0 ;  /* 0x000000ff0900728c */ /* 0x000fd2000bf05300 */
[----:B------:R-:W-:Y:S05]  /*01f0*/  BRA.U !UP0, `(.L_x_3) ;  /* 0x00000001080c7547 */ /* 0x000fea000b800000 */
[----:B-1----:R-:W1:Y:S02]  /*0200*/  LDC.64 R2, c[0x0][0x8a8] ;  /* 0x00022a00ff027b82 */ /* 0x002e640000000a00 */
[----:B-1----:R2:W5:Y:S01]  /*0210*/  LDG.E R33, desc[UR48][R2.64] ;  /* 0x0000003002217981 */ /* 0x002562000c1e1900 */
[----:B------:R-:W-:Y:S05]  /*0220*/  BRA `(.L_x_2) ;  /* 0x0000000000087947 */ /* 0x000fea0003800000 */
.L_x_3:
[----:B------:R-:W2:Y:S02]  /*0230*/  LDCU UR5, c[0x0][0x8a0] ;  /* 0x00011400ff0577ac */ /* 0x000ea40008000800 */
[----:B--2---:R-:W-:Y:S02]  /*0240*/  MOV R33, UR5 ;  /* 0x0000000500217c02 */ /* 0x004fe40008000f00 */
.L_x_2:
[----:B------:R-:W-:Y:S01]  /*0250*/  IMAD.U32 R0, RZ, RZ, UR4 ;  /* 0x00000004ff007e24 */ /* 0x000fe2000f8e00ff */
[----:B------:R-:W-:Y:S04]  /*0260*/  BSSY.RECONVERGENT B0, `(.L_x_4) ;  /* 0x000000c000007945 */ /* 0x000fe80003800200 */
[C---:B------:R-:W-:Y:S02]  /*0270*/  ISETP.NE.OR P1, PT, R0.reuse, 0x1, !P5 ;  /* 0x000000010000780c */ /* 0x040fe40006f25670 */
[----:B------:R-:W-:-:S11]  /*0280*/  ISETP.NE.OR P0, PT, R0, 0x3, !P5 ;  /* 0x000000030000780c */ /* 0x000fd60006f05670 */
[----:B------:R-:W-:Y:S05]  /*0290*/  @P1 BRA `(.L_x_5) ;  /* 0x0000000000201947 */ /* 0x000fea0003800000 */
[----:B------:R-:W3:Y:S02]  /*02a0*/  LDCU.64 UR8, c[0x0][0x348] ;  /* 0x00006900ff0877ac */ /* 0x000ee40008000a00 */
[----:B---3--:R-:W-:Y:S02]  /*02b0*/  UIADD3 UR10, UP1, UPT, UR8, 0x80, URZ ;  /* 0x00000080080a7890 */ /* 0x008fe4000ff3e0ff */
[----:B------:R-:W-:Y:S02]  /*02c0*/  UIADD3 UR8, UP0, UPT, UR8, 0x180, URZ ;  /* 0x0000018008087890 */ /* 0x000fe4000ff1e0ff */
[----:B------:R-:W-:Y:S02]  /*02d0*/  UIADD3.X UR11, UPT, UPT, URZ, UR9, URZ, UP1, !UPT ;  /* 0x00000009ff0b7290 */ /* 0x000fe40008ffe4ff */
[----:B------:R-:W-:-:S07]  /*02e0*/  UIADD3.X UR9, UPT, UPT, URZ, UR9, URZ, UP0, !UPT ;  /* 0x00000009ff097290 */ /* 0x000fce00087fe4ff */
[----:B------:R3:W-:Y:S02]  /*02f0*/  UTMACCTL.PF [UR10] ;  /* 0x000000000a0079b9 */ /* 0x0007e40008040000 */
[----:B------:R3:W-:Y:S02]  /*0300*/  UTMACCTL.PF [UR8] ;  /* 0x00000000080079b9 */ /* 0x0007e40008040000 */
[----:B---3--:R-:W-:Y:S01]  /*0310*/  NOP ;  /* 0x0000000000007918 */ /* 0x008fe20000000000 */
.L_x_5:
[----:B------:R-:W-:Y:S05]  /*0320*/  BSYNC.RECONVERGENT B0 ;  /* 0x0000000000007941 */ /* 0x000fea0003800200 */
.L_x_4:
[----:B------:R-:W-:Y:S04]  /*0330*/  BSSY.RECONVERGENT B0, `(.L_x_6) ;  /* 0x000000a000007945 */ /* 0x000fe80003800200 */
        /* <DEDUP_REMOVED lines=9> */
.L_x_7:
[----:B------:R-:W-:Y:S05]  /*03d0*/  BSYNC.RECONVERGENT B0 ;  /* 0x0000000000007941 */ /* 0x000fea0003800200 */
.L_x_6:
[----:B------:R-:W3:Y:S01]  /*03e0*/  LDCU.64 UR8, c[0x0][0x888] ;  /* 0x00011100ff0877ac */ /* 0x000ee20008000a00 */
[----:B------:R-:W-:Y:S02]  /*03f0*/  UISETP.EQ.U32.AND UP1, UPT, UR6, URZ, UPT ;  /* 0x000000ff0600728c */ /* 0x000fe4000bf22070 */
[----:B------:R-:W-:Y:S02]  /*0400*/  UPLOP3.LUT UP6, UPT, UPT, UPT, UPT, 0x80, 0x8 ;  /* 0x000000000008789c */ /* 0x000fe40003fcf070 */
[----:B---3--:R-:W-:-:S04]  /*0410*/  UISETP.NE.U32.AND UP0, UPT, UR8, URZ, UPT ;  /* 0x000000ff0800728c */ /* 0x008fc8000bf05070 */
[----:B------:R-:W-:-:S04]  /*0420*/  UISETP.NE.AND.EX UP0, UPT, UR9, URZ, UPT, UP0 ;  /* 0x000000ff0900728c */ /* 0x000fc8000bf05300 */
[----:B------:R-:W-:-:S04]  /*0430*/  UISETP.EQ.OR.EX UP2, UPT, UR7, URZ, !UP0, UP1 ;  /* 0x000000ff0700728c */ /* 0x000fc8000c742710 */
[----:B------:R-:W-:-:S05]  /*0440*/  UP2UR UR53, UPR, URZ, 0x4 ;  /* 0x00000004ff357883 */ /* 0x000fca0008000000 */
[----:B------:R-:W-:Y:S07]  /*0450*/  BRA.U !UP2, `(.L_x_8) ;  /* 0x000000010a207547 */ /* 0x000fee000b800000 */
[----:B------:R-:W-:Y:S01]  /*0460*/  UISETP.NE.U32.AND UP2, UPT, UR6, URZ, UPT ;  /* 0x000000ff0600728c */ /* 0x000fe2000bf45070 */
[----:B-----5:R-:W-:Y:S01]  /*0470*/  FSETP.NEU.AND P0, PT, R35, RZ, PT ;  /* 0x000000ff2300720b */ /* 0x020fe20003f0d000 */
[----:B------:R-:W-:Y:S02]  /*0480*/  USEL UR5, URZ, 0xffffffff, UP0 ;  /* 0xffffffffff057887 */ /* 0x000fe40008000000 */
[----:B------:R-:W-:-:S10]  /*0490*/  UISETP.NE.AND.EX UP2, UPT, UR7, URZ, UPT, UP2 ;  /* 0x000000ff0700728c */ /* 0x000fd4000bf45320 */
[----:B------:R-:W-:Y:S01]  /*04a0*/  VOTEU.ANY UP1, P0 ;  /* 0x0000000000ff7886 */ /* 0x000fe20000020100 */
[----:B------:R-:W-:-:S04]  /*04b0*/  @!UP2 USEL UR5, URZ, 0xffffffff, UP1 ;  /* 0xffffffffff05a887 */ /* 0x000fc80008800000 */
[----:B------:R-:W-:-:S04]  /*04c0*/  ULOP3.LUT UR5, UR5, 0x1, URZ, 0xc0, !UPT ;  /* 0x0000000105057892 */ /* 0x000fc8000f8ec0ff */
[----:B------:R-:W-:-:S11]  /*04d0*/  UISETP.NE.U32.AND UP6, UPT, UR5, 0x1, UPT ;  /* 0x000000010500788c */ /* 0x000fd6000bfc5070 */
.L_x_8:
[----:B-12---:R-:W1:Y:S02]  /*04e0*/  SHFL.IDX PT, R2, R93, RZ, 0x1f ;  /* 0x00001fff5d027589 */ /* 0x006e6400000e0000 */
[----:B-1----:R-:W-:-:S13]  /*04f0*/  ISETP.NE.AND P0, PT, R2, RZ, PT ;  /* 0x000000ff0200720c */ /* 0x002fda0003f05270 */
[----:B------:R-:W-:Y:S05]  /*0500*/  @P0 BRA `(.L_x_9) ;  /* 0x0000000000840947 */ /* 0x000fea0003800000 */
[----:B------:R-:W-:Y:S01]  /*0510*/  ELECT P0, URZ, PT ;  /* 0x0000000000ff782f */ /* 0x000fe20003800000 */
[----:B------:R-:W-:-:S12]  /*0520*/  BSSY.RECONVERGENT B0, `(.L_x_9) ;  /* 0x000001f000007945 */ /* 0x000fd80003800200 */
[----:B------:R-:W-:Y:S05]  /*0530*/  @!P0 BRA `(.L_x_10) ;  /* 0x0000000000748947 */ /* 0x000fea0003800000 */
[----:B------:R-:W1:Y:S01]  /*0540*/  S2UR UR7, SR_CgaCtaId ;  /* 0x00000000000779c3 */ /* 0x000e620000008800 */
[----:B------:R-:W-:Y:S01]  /*0550*/  UMOV UR8, 0x400 ;  /* 0x0000040000087882 */ /* 0x000fe20000000000 */
[----:B------:R-:W-:Y:S01]  /*0560*/  UMOV UR6, 0x1 ;  /* 0x0000000100067882 */ /* 0x000fe20000000000 */
[----:B------:R-:W-:Y:S02]  /*0570*/  UMOV UR5, 0x2 ;  /* 0x0000000200057882 */ /* 0x000fe40000000000 */
[----:B------:R-:W-:-:S04]  /*0580*/  UIADD3 UR10, UPT, UPT, -UR5, 0x100000, URZ ;  /* 0x00100000050a7890 */ /* 0x000fc8000fffe1ff */
[----:B------:R-:W-:Y:S02]  /*0590*/  USHF.L.U32 UR11, UR10, 0xb, URZ ;  /* 0x0000000b0a0b7899 */ /* 0x000fe400080006ff */
[----:B------:R-:W-:Y:S02]  /*05a0*/  USHF.L.U32 UR10, UR10, 0x1, URZ ;  /* 0x000000010a0a7899 */ /* 0x000fe400080006ff */
[----:B-1----:R-:W-:Y:S02]  /*05b0*/  ULEA UR7, UR7, UR8, 0x18 ;  /* 0x0000000807077291 */ /* 0x002fe4000f8ec0ff */
[----:B------:R-:W-:-:S04]  /*05c0*/  UIADD3 UR8, UPT, UPT, -UR6, 0x100000, URZ ;  /* 0x0010000006087890 */ /* 0x000fc8000fffe1ff */
[----:B------:R-:W-:Y:S02]  /*05d0*/  USHF.L.U32 UR9, UR8, 0xb, URZ ;  /* 0x0000000b08097899 */ /* 0x000fe400080006ff */
[----:B------:R-:W-:Y:S01]  /*05e0*/  USHF.L.U32 UR8, UR8, 0x1, URZ ;  /* 0x0000000108087899 */ /* 0x000fe200080006ff */
[----:B------:R-:W1:Y:S11]  /*05f0*/  FENCE.VIEW.ASYNC.S ;  /* 0x00000000000073c6 */ /* 0x000e760000000000 */
[----:B-1----:R1:W2:Y:S01]  /*0600*/  SYNCS.EXCH.64 URZ, [UR7], UR8 ;  /* 0x0000000807ff75b2 */ /* 0x0022a20008000100 */
[----:B------:R1:W3:Y:S01]  /*0610*/  SYNCS.EXCH.64 URZ, [UR7+0x40], UR10 ;  /* 0x0000400a07ff75b2 */ /* 0x0002e20008000100 */
[----:B------:R1:W4:Y:S01]  /*0620*/  SYNCS.EXCH.64 URZ, [UR7+0x8], UR8 ;  /* 0x0000080807ff75b2 */ /* 0x0003220008000100 */
[----:B------:R1:W1:Y:S01]  /*0630*/  SYNCS.EXCH.64 URZ, [UR7+0x48], UR10 ;  /* 0x0000480a07ff75b2 */ /* 0x0002620008000100 */
        /* <DEDUP_REMOVED lines=12> */
[----:B------:R-:W-:Y:S01]  /*0700*/  NOP ;  /* 0x0000000000007918 */ /* 0x000fe20000000000 */
.L_x_10:
[----:B-1----:R-:W-:Y:S05]  /*0710*/  BSYNC.RECONVERGENT B0 ;  /* 0x0000000000007941 */ /* 0x002fea0003800200 */
.L_x_9:
[----:B------:R-:W1:Y:S01]  /*0720*/  SHFL.IDX PT, R2, R93, RZ, 0x1f ;  /* 0x00001fff5d027589 */ /* 0x000e6200000e0000 */
[----:B------:R-:W-:Y:S01]  /*0730*/  NOP ;  /* 0x0000000000007918 */ /* 0x000fe20000000000 */
[----:B-1----:R-:W-:-:S13]  /*0740*/  ISETP.NE.AND P0, PT, R2, 0x1, PT ;  /* 0x000000010200780c */ /* 0x002fda0003f05270 */
[----:B------:R-:W-:Y:S05]  /*0750*/  @P0 BRA `(.L_x_11) ;  /* 0x0000000000580947 */ /* 0x000fea0003800000 */
[----:B------:R-:W1:Y:S01]  /*0760*/  S2UR UR7, SR_CgaCtaId ;  /* 0x00000000000779c3 */ /* 0x000e620000008800 */
[----:B------:R-:W-:Y:S01]  /*0770*/  UMOV UR8, 0x400 ;  /* 0x0000040000087882 */ /* 0x000fe20000000000 */
[----:B------:R-:W-:Y:S01]  /*0780*/  UMOV UR6, 0x20 ;  /* 0x0000002000067882 */ /* 0x000fe20000000000 */
[----:B------:R-:W-:Y:S01]  /*0790*/  UMOV UR5, 0x80 ;  /* 0x0000008000057882 */ /* 0x000fe20000000000 */
[----:B------:R-:W-:Y:S01]  /*07a0*/  ELECT P0, URZ, PT ;  /* 0x0000000000ff782f */ /* 0x000fe20003800000 */
        /* <DEDUP_REMOVED lines=8> */
[----:B-1----:R1:W1:Y:S01]  /*0830*/  SYNCS.EXCH.64 URZ, [UR7+0x80], UR8 ;  /* 0x0000800807ff75b2 */ /* 0x0022620008000100 */
        /* <DEDUP_REMOVED lines=8> */
.L_x_11:
[----:B------:R-:W2:Y:S01]  /*08c0*/  SHFL.IDX PT, R2, R93, RZ, 0x1f ;  /* 0x00001fff5d027589 */ /* 0x000ea200000e0000 */
[----:B------:R-:W-:Y:S01]  /*08d0*/  NOP ;  /* 0x0000000000007918 */ /* 0x000fe20000000000 */
[----:B--2---:R-:W-:-:S13]  /*08e0*/  ISETP.NE.AND P0, PT, R2, 0x3, PT ;  /* 0x000000030200780c */ /* 0x004fda0003f05270 */
[----:B------:R-:W-:Y:S05]  /*08f0*/  @P0 BRA `(.L_x_12) ;  /* 0x0000000000300947 */ /* 0x000fea0003800000 */
[----:B------:R-:W2:Y:S01]  /*0900*/  S2UR UR6, SR_CgaCtaId ;  /* 0x00000000000679c3 */ /* 0x000ea20000008800 */
[----:B-1----:R-:W-:Y:S01]  /*0910*/  UMOV UR7, 0x400 ;  /* 0x0000040000077882 */ /* 0x002fe20000000000 */
[----:B------:R-:W-:Y:S01]  /*0920*/  UMOV UR5, 0x20 ;  /* 0x0000002000057882 */ /* 0x000fe20000000000 */
[----:B------:R-:W-:Y:S01]  /*0930*/  ELECT P0, URZ, PT ;  /* 0x0000000000ff782f */ /* 0x000fe20003800000 */
[----:B------:R-:W-:-:S04]  /*0940*/  UIADD3 UR8, UPT, UPT, -UR5, 0x100000, URZ ;  /* 0x0010000005087890 */ /* 0x000fc8000fffe1ff */
[----:B------:R-:W-:Y:S02]  /*0950*/  USHF.L.U32 UR9, UR8, 0xb, URZ ;  /* 0x0000000b08097899 */ /* 0x000fe400080006ff */
[----:B------:R-:W-:Y:S02]  /*0960*/  USHF.L.U32 UR8, UR8, 0x1, URZ ;  /* 0x0000000108087899 */ /* 0x000fe400080006ff */
[----:B--2---:R-:W-:Y:S01]  /*0970*/  ULEA UR6, UR6, UR7, 0x18 ;  /* 0x0000000706067291 */ /* 0x004fe2000f8ec0ff */
[----:B------:R-:W1:Y:S11]  /*0980*/  FENCE.VIEW.ASYNC.S ;  /* 0x00000000000073c6 */ /* 0x000e760000000000 */
[----:B-1----:R2:W1:Y:S01]  /*0990*/  SYNCS.EXCH.64 URZ, [UR6+0xc0], UR8 ;  /* 0x0000c00806ff75b2 */ /* 0x0024620008000100 */
[----:B------:R2:W1:Y:S02]  /*09a0*/  SYNCS.EXCH.64 URZ, [UR6+0xc8], UR8 ;  /* 0x0000c80806ff75b2 */ /* 0x0004640008000100 */
[----:B--2---:R-:W-:Y:S01]  /*09b0*/  NOP ;  /* 0x0000000000007918 */ /* 0x004fe20000000000 */
.L_x_12:
[----:B------:R-:W2:Y:S01]  /*09c0*/  SHFL.IDX PT, R2, R93, RZ, 0x1f ;  /* 0x00001fff5d027589 */ /* 0x000ea200000e0000 */
[----:B------:R-:W-:Y:S01]  /*09d0*/  NOP ;  /* 0x0000000000007918 */ /* 0x000fe20000000000 */
[----:B--2---:R-:W-:-:S13]  /*09e0*/  ISETP.NE.AND P0, PT, R2, 0x4, PT ;  /* 0x000000040200780c */ /* 0x004fda0003f05270 */
[----:B------:R-:W-:Y:S05]  /*09f0*/  @P0 BRA `(.L_x_13) ;  /* 0x0000000000440947 */ /* 0x000fea0003800000 */
[----:B------:R-:W2:Y:S01]  /*0a00*/  S2UR UR6, SR_CgaCtaId ;  /* 0x00000000000679c3 */ /* 0x000ea20000008800 */
[----:B-1----:R-:W-:Y:S01]  /*0a10*/  UMOV UR8, 0x1e0 ;  /* 0x000001e000087882 */ /* 0x002fe20000000000 */
[----:B------:R-:W-:Y:S01]  /*0a20*/  UMOV UR7, 0x400 ;  /* 0x0000040000077882 */ /* 0x000fe20000000000 */
[----:B------:R-:W-:Y:S01]  /*0a30*/  USEL UR8, UR8, 0x1a0, UP6 ;  /* 0x000001a008087887 */ /* 0x000fe2000b000000 */
[----:B------:R-:W-:Y:S01]  /*0a40*/  UMOV UR5, 0x1 ;  /* 0x0000000100057882 */ /* 0x000fe20000000000 */
[----:B------:R-:W-:Y:S01]  /*0a50*/  ELECT P0, URZ, PT ;  /* 0x0000000000ff782f */ /* 0x000fe20003800000 */
[----:B------:R-:W-:-:S04]  /*0a60*/  UIADD3 UR10, UPT, UPT, -UR5, 0x100000, URZ ;  /* 0x00100000050a7890 */ /* 0x000fc8000fffe1ff */
[----:B------:R-:W-:Y:S02]  /*0a70*/  USHF.L.U32 UR11, UR10, 0xb, URZ ;  /* 0x0000000b0a0b7899 */ /* 0x000fe400080006ff */
[----:B------:R-:W-:Y:S02]  /*0a80*/  USHF.L.U32 UR10, UR10, 0x1, URZ ;  /* 0x000000010a0a7899 */ /* 0x000fe400080006ff */
        /* <DEDUP_REMOVED lines=8> */
.L_x_13:
[----:B------:R-:W2:Y:S01]  /*0b10*/  SHFL.IDX PT, R2, R93, RZ, 0x1f ;  /* 0x00001fff5d027589 */ /* 0x000ea200000e0000 */
[----:B------:R-:W1:Y:S01]  /*0b20*/  S2UR UR45, SR_CgaCtaId ;  /* 0x00000000002d79c3 */ /* 0x000e620000008800 */
[----:B------:R-:W-:Y:S01]  /*0b30*/  NOP ;  /* 0x0000000000007918 */ /* 0x000fe20000000000 */
[----:B--2---:R-:W-:-:S13]  /*0b40*/  ISETP.NE.AND P0, PT, R2, 0x5, PT ;  /* 0x000000050200780c */ /* 0x004fda0003f05270 */
[----:B-1----:R-:W-:Y:S05]  /*0b50*/  @P0 BRA `(.L_x_14) ;  /* 0x0000000000440947 */ /* 0x002fea0003800000 */
[----:B------:R-:W-:Y:S01]  /*0b60*/  UMOV UR7, 0x400 ;  /* 0x0000040000077882 */ /* 0x000fe20000000000 */
[----:B------:R-:W-:Y:S01]  /*0b70*/  UMOV UR6, 0x1 ;  /* 0x0000000100067882 */ /* 0x000fe20000000000 */
[----:B------:R-:W-:Y:S01]  /*0b80*/  UMOV UR5, 0x80 ;  /* 0x0000008000057882 */ /* 0x000fe20000000000 */
[----:B------:R-:W-:Y:S02]  /*0b90*/  ULEA UR7, UR45, UR7, 0x18 ;  /* 0x000000072d077291 */ /* 0x000fe4000f8ec0ff */
[----:B------:R-:W-:-:S04]  /*0ba0*/  UIADD3 UR8, UPT, UPT, -UR6, 0x100000, URZ ;  /* 0x0010000006087890 */ /* 0x000fc8000fffe1ff */
[----:B------:R-:W-:Y:S02]  /*0bb0*/  USHF.L.U32 UR9, UR8, 0xb, URZ ;  /* 0x0000000b08097899 */ /* 0x000fe400080006ff */
[----:B------:R-:W-:Y:S02]  /*0bc0*/  USHF.L.U32 UR8, UR8, 0x1, URZ ;  /* 0x0000000108087899 */ /* 0x000fe400080006ff */
[----:B------:R-:W-:-:S04]  /*0bd0*/  UIADD3 UR10, UPT, UPT, -UR5, 0x100000, URZ ;  /* 0x00100000050a7890 */ /* 0x000fc8000fffe1ff */
[----:B------:R-:W-:Y:S02]  /*0be0*/  USHF.L.U32 UR11, UR10, 0xb, URZ ;  /* 0x0000000b0a0b7899 */ /* 0x000fe400080006ff */
[----:B------:R-:W-:Y:S01]  /*0bf0*/  USHF.L.U32 UR10, UR10, 0x1, URZ ;  /* 0x000000010a0a7899 */ /* 0x000fe200080006ff */
[----:B------:R-:W-:Y:S01]  /*0c00*/  ELECT P0, URZ, PT ;  /* 0x0000000000ff782f */ /* 0x000fe20003800000 */
[----:B------:R-:W1:Y:S02]  /*0c10*/  FENCE.VIEW.ASYNC.S ;  /* 0x00000000000073c6 */ /* 0x000e640000000000 */
[----:B-1----:R1:W2:Y:S08]  /*0c20*/  SYNCS.EXCH.64 URZ, [UR7+0xe0], UR8 ;  /* 0x0000e00807ff75b2 */ /* 0x0022b00008000100 */
[----:B------:R1:W1:Y:S01]  /*0c30*/  SYNCS.EXCH.64 URZ, [UR7+0xf0], UR10 ;  /* 0x0000f00a07ff75b2 */ /* 0x0002620008000100 */
[----:B------:R1:W1:Y:S01]  /*0c40*/  SYNCS.EXCH.64 URZ, [UR7+0xe8], UR8 ;  /* 0x0000e80807ff75b2 */ /* 0x0002620008000100 */
[----:B------:R1:W1:Y:S01]  /*0c50*/  SYNCS.EXCH.64 URZ, [UR7+0xf8], UR10 ;  /* 0x0000f80a07ff75b2 */ /* 0x0002620008000100 */
[----:B------:R-:W-:Y:S01]  /*0c60*/  NOP ;  /* 0x0000000000007918 */ /* 0x000fe20000000000 */
.L_x_14:
[----:B------:R-:W3:Y:S01]  /*0c70*/  LDCU UR5, c[0x0][0x36c] ;  /* 0x00006d80ff0577ac */ /* 0x000ee20008000800 */
[----:B------:R-:W-:Y:S01]  /*0c80*/  ISETP.NE.OR P5, PT, R0, 0x2, !P5 ;  /* 0x000000020000780c */ /* 0x000fe20006fa5670 */
[----:B------:R-:W-:Y:S01]  /*0c90*/  NOP ;  /* 0x0000000000007918 */ /* 0x000fe20000000000 */
[----:B------:R-:W-:Y:S01]  /*0ca0*/  LOP3.LUT R8, R92, 0x1f, RZ, 0xc0, !PT ;  /* 0x0000001f5c087812 */ /* 0x000fe200078ec0ff */
[----:B------:R-:W-:Y:S02]  /*0cb0*/  UISETP.NE.AND UP5, UPT, UR4, 0x2, UPT ;  /* 0x000000020400788c */ /* 0x000fe4000bfa5270 */
[----:B------:R-:W-:Y:S02]  /*0cc0*/  UISETP.NE.AND UP4, UPT, UR4, URZ, UPT ;  /* 0x000000ff0400728c */ /* 0x000fe4000bf85270 */
[----:B---3--:R-:W-:-:S09]  /*0cd0*/  UISETP.EQ.U32.AND UP1, UPT, UR5, 0x1, UPT ;  /* 0x000000010500788c */ /* 0x008fd2000bf22070 */
[----:B------:R-:W-:Y:S05]  /*0ce0*/  BRA.U !UP1, `(.L_x_15) ;  /* 0x0000000109087547 */ /* 0x000fea000b800000 */
[----:B-12-4-:R-:W-:Y:S01]  /*0cf0*/  UCGABAR_ARV ;  /* 0x00000000000079c7 */ /* 0x016fe20008000000 */
[----:B------:R-:W-:Y:S05]  /*0d00*/  BRA `(.L_x_16) ;  /* 0x0000000000047947 */ /* 0x000fea0003800000 */
.L_x_15:
[----:B-12-4-:R-:W-:Y:S01]  /*0d10*/  NOP ;  /* 0x0000000000007918 */ /* 0x016fe20000000000 */
.L_x_16:
[----:B------:R-:W1:Y:S01]  /*0d20*/  S2R R16, SR_CTAID.Y ;  /* 0x0000000000107919 */ /* 0x000e620000002600 */
[----:B------:R-:W2:Y:S01]  /*0d30*/  S2UR UR6, SR_CTAID.X ;  /* 0x00000000000679c3 */ /* 0x000ea20000002500 */
[----:B------:R-:W-:-:S05]  /*0d40*/  CS2R.32 R84, SR_CgaSize ;  /* 0x0000000000547805 */ /* 0x000fca0000008a00 */
[----:B------:R-:W-:-:S05]  /*0d50*/  IMAD R84, R84, -0xa0, RZ ;  /* 0xffffff6054547824 */ /* 0x000fca00078e02ff */
[----:B------:R-:W-:-:S14]  /*0d60*/  R2UR UR7, R84 ;  /* 0x00000000540772ca */ /* 0x000fdc00000e0000 */
[----:B------:R-:W3:Y:S01]  /*0d70*/  LDCU UR7, c[0x0][UR7+0x2b0] ;  /* 0x00005600070777ac */ /* 0x000ee20008000800 */
[----:B------:R-:W-:-:S05]  /*0d80*/  CS2R.32 R84, SR_CgaSize ;  /* 0x0000000000547805 */ /* 0x000fca0000008a00 */
[----:B------:R-:W-:-:S05]  /*0d90*/  IMAD R84, R84, -0xa0, RZ ;  /* 0xffffff6054547824 */ /* 0x000fca00078e02ff */
[----:B------:R-:W-:-:S14]  /*0da0*/  R2UR UR5, R84 ;  /* 0x00000000540572ca */ /* 0x000fdc00000e0000 */
[----:B------:R-:W4:Y:S01]  /*0db0*/  LDCU UR5, c[0x0][UR5+0x2b4] ;  /* 0x00005680050577ac */ /* 0x000f220008000800 */
[----:B------:R-:W4:Y:S01]  /*0dc0*/  LDC R11, c[0x0][0xb24] ;  /* 0x0002c900ff0b7b82 */ /* 0x000f220000000800 */
[----:B------:R-:W-:Y:S02]  /*0dd0*/  USHF.L.U32 UR23, UR45, 0x9, URZ ;  /* 0x000000092d177899 */ /* 0x000fe400080006ff */
[----:B------:R-:W-:Y:S02]  /*0de0*/  USHF.L.U32 UR22, UR45, 0x4, URZ ;  /* 0x000000042d167899 */ /* 0x000fe400080006ff */
[----:B------:R-:W-:Y:S02]  /*0df0*/  ULOP3.LUT UR23, UR23, 0x200, URZ, 0xc0, !UPT ;  /* 0x0000020017177892 */ /* 0x000fe4000f8ec0ff */
[----:B------:R-:W-:Y:S01]  /*0e00*/  ULOP3.LUT UR22, UR22, 0x10, URZ, 0xc0, !UPT ;  /* 0x0000001016167892 */ /* 0x000fe2000f8ec0ff */
[----:B------:R-:W-:-:S05]  /*0e10*/  CS2R.32 R5, SR_CgaSize ;  /* 0x0000000000057805 */ /* 0x000fca0000008a00 */
[----:B------:R-:W-:-:S06]  /*0e20*/  IMAD R5, R5, -0xa0, RZ ;  /* 0xffffff6005057824 */ /* 0x000fcc00078e02ff */
[----:B------:R-:W4:Y:S01]  /*0e30*/  LDC R5, c[0x0][R5+0x2a0] ;  /* 0x0000a80005057b82 */ /* 0x000f220000000800 */
[----:B------:R-:W-:Y:S01]  /*0e40*/  UISETP.NE.AND UP2, UPT, UR4, 0x2, UPT ;  /* 0x000000020400788c */ /* 0x000fe2000bf45270 */
[----:B--2---:R-:W-:Y:S02]  /*0e50*/  I2FP.F32.U32 R84, UR6 ;  /* 0x0000000600547c45 */ /* 0x004fe40008201000 */
[----:B------:R-:W-:-:S05]  /*0e60*/  CS2R.32 R78, SR_CgaSize ;  /* 0x00000000004e7805 */ /* 0x000fca0000008a00 */
[----:B------:R-:W-:-:S06]  /*0e70*/  IMAD R78, R78, -0xa0, RZ ;  /* 0xffffff604e4e7824 */ /* 0x000fcc00078e02ff */
[----:B------:R-:W2:Y:S01]  /*0e80*/  LDC R78, c[0x0][R78+0x2a4] ;  /* 0x0000a9004e4e7b82 */ /* 0x000ea20000000800 */
[----:B------:R-:W-:Y:S01]  /*0e90*/  MOV R19, UR6 ;  /* 0x0000000600137c02 */ /* 0x000fe20008000f00 */
[----:B---3--:R-:W-:Y:S01]  /*0ea0*/  FMUL R84, R84, UR7 ;  /* 0x0000000754547c20 */ /* 0x008fe20008400000 */
[----:B-1----:R-:W-:-:S05]  /*0eb0*/  I2FP.F32.U32 R0, R16 ;  /* 0x0000001000007245 */ /* 0x002fca0000201000 */
[----:B------:R-:W1:Y:S01]  /*0ec0*/  S2UR UR57, SR_CTAID.Z ;  /* 0x00000000003979c3 */ /* 0x000e620000002700 */
[----:B----4-:R-:W-:Y:S01]  /*0ed0*/  ISETP.GE.AND P0, PT, R11, 0x1, PT ;  /* 0x000000010b00780c */ /* 0x010fe20003f06270 */
[----:B------:R-:W3:Y:S01]  /*0ee0*/  F2I.U32.TRUNC.NTZ R84, R84 ;  /* 0x0000005400547305 */ /* 0x000ee2000020f000 */
[----:B------:R-:W-:Y:S01]  /*0ef0*/  FMUL R0, R0, UR5 ;  /* 0x0000000500007c20 */ /* 0x000fe20008400000 */
[----:B------:R-:W4:Y:S04]  /*0f00*/  LDCU UR5, c[0x0][0xb30] ;  /* 0x00016600ff0577ac */ /* 0x000f280008000800 */
[----:B------:R-:W1:Y:S02]  /*0f10*/  LDC R26, c[0x0][0xb24] ;  /* 0x0002c900ff1a7b82 */ /* 0x000e640000000800 */
[----:B------:R-:W4:Y:S01]  /*0f20*/  F2I.U32.TRUNC.NTZ R3, R0 ;  /* 0x0000000000037305 */ /* 0x000f22000020f000 */
[----:B---3--:R-:W-:-:S05]  /*0f30*/  IADD3 R84, PT, PT, -R84, RZ, RZ ;  /* 0x000000ff54547210 */ /* 0x008fca0007ffe1ff */
[----:B------:R-:W-:Y:S01]  /*0f40*/  IMAD R84, R5, R84, UR6 ;  /* 0x0000000605547e24 */ /* 0x000fe2000f8e0254 */
[----:B----4-:R-:W-:Y:S02]  /*0f50*/  IADD3 R3, PT, PT, -R3, RZ, RZ ;  /* 0x000000ff03037210 */ /* 0x010fe40007ffe1ff */
[----:B------:R-:W-:-:S03]  /*0f60*/  PRMT R0, RZ, 0x7610, R0 ;  /* 0x00007610ff007816 */ /* 0x000fc60000000000 */
[----:B--2---:R-:W-:Y:S01]  /*0f70*/  IMAD R78, R78, R3, R16 ;  /* 0x000000034e4e7224 */ /* 0x004fe200078e0210 */
[----:B------:R-:W-:Y:S06]  /*0f80*/  BRA.U UP4, `(.L_x_17) ;  /* 0x0000000104207547 */ /* 0x000fec000b800000 */
[C---:B------:R-:W-:Y:S02]  /*0f90*/  ISETP.NE.AND P3, PT, R78.reuse, RZ, PT ;  /* 0x000000ff4e00720c */ /* 0x040fe40003f65270 */
[----:B------:R-:W-:Y:S02]  /*0fa0*/  ISETP.NE.AND P1, PT, R78, RZ, PT ;  /* 0x000000ff4e00720c */ /* 0x000fe40003f25270 */
[C---:B------:R-:W-:Y:S02]  /*0fb0*/  ISETP.NE.AND P2, PT, R84.reuse, 0x1, PT ;  /* 0x000000015400780c */ /* 0x040fe40003f45270 */
[----:B------:R-:W-:Y:S02]  /*0fc0*/  SEL R0, RZ, 0x2, P3 ;  /* 0x00000002ff007807 */ /* 0x000fe40001800000 */
[----:B------:R-:W-:Y:S02]  /*0fd0*/  ISETP.EQ.OR P1, PT, R84, RZ, !P1 ;  /* 0x000000ff5400720c */ /* 0x000fe40004f22670 */
[----:B------:R-:W-:-:S02]  /*0fe0*/  SEL R0, R0, 0x2, P2 ;  /* 0x0000000200007807 */ /* 0x000fc40001000000 */
[----:B------:R-:W-:-:S05]  /*0ff0*/  SEL R3, RZ, 0x1, !P1 ;  /* 0x00000001ff037807 */ /* 0x000fca0004800000 */
[----:B------:R-:W-:Y:S02]  /*1000*/  IMAD.IADD R0, R3, 0x1, R0 ;  /* 0x0000000103007824 */ /* 0x000fe400078e0200 */
.L_x_17:
[----:B------:R-:W-:Y:S05]  /*1010*/  @!P0 BRA `(.L_x_18) ;  /* 0x0000000000b88947 */ /* 0x000fea0003800000 */
[----:B------:R-:W2:Y:S01]  /*1020*/  LDC.64 R4, c[0x0][0xb18] ;  /* 0x0002c600ff047b82 */ /* 0x000ea20000000a00 */
[----:B------:R-:W-:-:S07]  /*1030*/  ISETP.NE.AND P0, PT, R11, 0x1, PT ;  /* 0x000000010b00780c */ /* 0x000fce0003f05270 */
[----:B------:R-:W3:Y:S08]  /*1040*/  LDC R10, c[0x0][0xb0c] ;  /* 0x0002c300ff0a7b82 */ /* 0x000ef00000000800 */
[----:B------:R-:W4:Y:S08]  /*1050*/  LDC R13, c[0x0][0x370] ;  /* 0x0000dc00ff0d7b82 */ /* 0x000f300000000800 */
[----:B------:R-:W1:Y:S01]  /*1060*/  LDC R12, c[0x0][0x374] ;  /* 0x0000dd00ff0c7b82 */ /* 0x000e620000000800 */
[----:B--2---:R-:W-:-:S07]  /*1070*/  ISETP.NE.AND P1, PT, R4, 0x1, PT ;  /* 0x000000010400780c */ /* 0x004fce0003f25270 */
[----:B------:R-:W4:Y:S01]  /*1080*/  LDC.64 R6, c[0x0][0xb10] ;  /* 0x0002c400ff067b82 */ /* 0x000f220000000a00 */
[----:B---3--:R-:W-:-:S07]  /*1090*/  ISETP.NE.AND P2, PT, R10, 0x1, PT ;  /* 0x000000010a00780c */ /* 0x008fce0003f45270 */
[----:B------:R-:W2:Y:S08]  /*10a0*/  LDC R9, c[0x0][0xb20] ;  /* 0x0002c800ff097b82 */ /* 0x000eb00000000800 */
[----:B------:R-:W3:Y:S01]  /*10b0*/  LDC.64 R2, c[0x0][0xb28] ;  /* 0x0002ca00ff027b82 */ /* 0x000ee20000000a00 */
[----:B-1----:R-:W-:-:S04]  /*10c0*/  IMAD.HI.U32 R14, R12, R5, RZ ;  /* 0x000000050c0e7227 */ /* 0x002fc800078e00ff */
[----:B----4-:R-:W-:-:S04]  /*10d0*/  IMAD.HI.U32 R18, R13, R6, RZ ;  /* 0x000000060d127227 */ /* 0x010fc800078e00ff */
[----:B------:R-:W-:Y:S01]  /*10e0*/  IMAD.HI.U32 R20, R19, R6, RZ ;  /* 0x0000000613147227 */ /* 0x000fe200078e00ff */
[----:B------:R-:W-:Y:S02]  /*10f0*/  @P2 SHF.R.U32.HI R13, RZ, R7, R18 ;  /* 0x00000007ff0d2219 */ /* 0x000fe40000011612 */
[----:B--2---:R-:W-:Y:S01]  /*1100*/  @P1 SHF.R.U32.HI R12, RZ, R9, R14 ;  /* 0x00000009ff0c1219 */ /* 0x004fe2000001160e */
[----:B------:R-:W-:Y:S01]  /*1110*/  IMAD.HI.U32 R18, R16, R5, RZ ;  /* 0x0000000510127227 */ /* 0x000fe200078e00ff */
[----:B------:R-:W-:-:S04]  /*1120*/  SHF.R.U32.HI R20, RZ, R7, R20 ;  /* 0x00000007ff147219 */ /* 0x000fc80000011614 */
[----:B------:R-:W-:Y:S01]  /*1130*/  SHF.R.U32.HI R9, RZ, R9, R18 ;  /* 0x00000009ff097219 */ /* 0x000fe20000011612 */
[----:B---3--:R-:W-:Y:S01]  /*1140*/  IMAD.HI.U32 R14, R12, R2, RZ ;  /* 0x000000020c0e7227 */ /* 0x008fe200078e00ff */
[----:B------:R-:W-:Y:S02]  /*1150*/  SEL R5, R19, R20, !P2 ;  /* 0x0000001413057207 */ /* 0x000fe40005000000 */
[----:B------:R-:W-:Y:S01]  /*1160*/  SEL R9, R16, R9, !P1 ;  /* 0x0000000910097207 */ /* 0x000fe20004800000 */
[----:B------:R-:W-:Y:S01]  /*1170*/  IMAD.HI.U32 R6, R13, R2, RZ ;  /* 0x000000020d067227 */ /* 0x000fe200078e00ff */
[-C--:B------:R-:W-:Y:S02]  /*1180*/  @P0 SHF.R.U32.HI R12, RZ, R3.reuse, R14 ;  /* 0x00000003ff0c0219 */ /* 0x080fe4000001160e */
[----:B------:R-:W-:Y:S02]  /*1190*/  IADD3 R7, PT, PT, -R9, RZ, RZ ;  /* 0x000000ff09077210 */ /* 0x000fe40007ffe1ff */
[----:B------:R-:W-:Y:S01]  /*11a0*/  @P0 SHF.R.U32.HI R13, RZ, R3, R6 ;  /* 0x00000003ff0d0219 */ /* 0x000fe20000011606 */
[----:B------:R-:W-:-:S02]  /*11b0*/  IMAD R12, R12, R11, RZ ;  /* 0x0000000b0c0c7224 */ /* 0x000fc400078e02ff */
[----:B------:R-:W-:Y:S02]  /*11c0*/  IMAD R7, R4, R7, R16 ;  /* 0x0000000704077224 */ /* 0x000fe400078e0210 */
[----:B------:R-:W-:Y:S01]  /*11d0*/  IMAD R6, R13, R11, RZ ;  /* 0x0000000b0d067224 */ /* 0x000fe200078e02ff */
[----:B------:R-:W-:-:S04]  /*11e0*/  ISETP.GE.AND P1, PT, R9, R12, PT ;  /* 0x0000000c0900720c */ /* 0x000fc80003f26270 */
[----:B------:R-:W-:Y:S01]  /*11f0*/  ISETP.GE.OR P1, PT, R5, R6, P1 ;  /* 0x000000060500720c */ /* 0x000fe20000f26670 */
[----:B------:R-:W-:-:S05]  /*1200*/  IMAD.HI.U32 R6, R9, R2, RZ ;  /* 0x0000000209067227 */ /* 0x000fca00078e00ff */
[----:B------:R-:W-:-:S04]  /*1210*/  SHF.R.U32.HI R6, RZ, R3, R6 ;  /* 0x00000003ff067219 */ /* 0x000fc80000011606 */
[----:B------:R-:W-:-:S03]  /*1220*/  SEL R6, R9, R6, !P0 ;  /* 0x0000000609067207 */ /* 0x000fc60004000000 */
[----:B------:R-:W-:Y:S01]  /*1230*/  @!P1 IMAD.HI.U32 R12, R5, R2, RZ ;  /* 0x00000002050c9227 */ /* 0x000fe200078e00ff */
[----:B------:R-:W-:-:S04]  /*1240*/  IADD3 R2, PT, PT, -R6, RZ, RZ ;  /* 0x000000ff06027210 */ /* 0x000fc80007ffe1ff */
[----:B------:R-:W-:Y:S01]  /*1250*/  @!P1 SHF.R.U32.HI R12, RZ, R3, R12 ;  /* 0x00000003ff0c9219 */ /* 0x000fe2000001160c */
[----:B------:R-:W-:-:S03]  /*1260*/  IMAD R2, R11, R2, R9 ;  /* 0x000000020b027224 */ /* 0x000fc600078e0209 */
[----:B------:R-:W-:-:S05]  /*1270*/  @!P1 SEL R3, R5, R12, !P0 ;  /* 0x0000000c05039207 */ /* 0x000fca0004000000 */
[--C-:B------:R-:W-:Y:S02]  /*1280*/  @!P1 IMAD.IADD R6, R6, 0x1, -R3.reuse ;  /* 0x0000000106069824 */ /* 0x100fe400078e0a03 */
[----:B------:R-:W-:Y:S01]  /*1290*/  @!P1 IMAD R3, R2, R13, R3 ;  /* 0x0000000d02039224 */ /* 0x000fe200078e0203 */
[----:B------:R-:W-:Y:S01]  /*12a0*/  IADD3 R2, PT, PT, -R5, RZ, RZ ;  /* 0x000000ff05027210 */ /* 0x000fe20007ffe1ff */
[----:B------:R-:W-:Y:S02]  /*12b0*/  @!P1 IMAD R9, R6, R11, R5 ;  /* 0x0000000b06099224 */ /* 0x000fe400078e0205 */
[----:B------:R-:W-:Y:S02]  /*12c0*/  @!P1 IMAD.MOV.U32 R5, RZ, RZ, R3 ;  /* 0x000000ffff059224 */ /* 0x000fe400078e0003 */
[----:B------:R-:W-:Y:S02]  /*12d0*/  IMAD R2, R10, R2, R19 ;  /* 0x000000020a027224 */ /* 0x000fe400078e0213 */
[----:B------:R-:W-:-:S02]  /*12e0*/  IMAD R16, R9, R4, R7 ;  /* 0x0000000409107224 */ /* 0x000fc400078e0207 */
[----:B------:R-:W-:Y:S02]  /*12f0*/  IMAD R19, R5, R10, R2 ;  /* 0x0000000a05137224 */ /* 0x000fe400078e0202 */
.L_x_18:
[----:B------:R-:W-:-:S09]  /*1300*/  UISETP.NE.AND UP3, UPT, UR5, 0x1, UPT ;  /* 0x000000010500788c */ /* 0x000fd2000bf65270 */
[----:B------:R-:W-:Y:S05]  /*1310*/  BRA.U UP3, `(.L_x_19) ;  /* 0x0000000103407547 */ /* 0x000fea000b800000 */
[----:B------:R-:W2:Y:S08]  /*1320*/  LDC.64 R4, c[0x0][0xb10] ;  /* 0x0002c400ff047b82 */ /* 0x000eb00000000a00 */
[----:B------:R-:W3:Y:S08]  /*1330*/  LDC.64 R2, c[0x0][0xb18] ;  /* 0x0002c600ff027b82 */ /* 0x000ef00000000a00 */
[----:B------:R-:W4:Y:S08]  /*1340*/  LDC R6, c[0x0][0xb20] ;  /* 0x0002c800ff067b82 */ /* 0x000f300000000800 */
[----:B------:R-:W1:Y:S01]  /*1350*/  LDC R10, c[0x0][0xb0c] ;  /* 0x0002c300ff0a7b82 */ /* 0x000e620000000800 */
[----:B--2---:R-:W-:-:S05]  /*1360*/  IMAD.HI.U32 R4, R19, R4, RZ ;  /* 0x0000000413047227 */ /* 0x004fca00078e00ff */
[----:B------:R-:W-:Y:S01]  /*1370*/  SHF.R.U32.HI R4, RZ, R5, R4 ;  /* 0x00000005ff047219 */ /* 0x000fe20000011604 */
[----:B---3--:R-:W-:Y:S01]  /*1380*/  IMAD.HI.U32 R3, R16, R3, RZ ;  /* 0x0000000310037227 */ /* 0x008fe200078e00ff */
[----:B------:R-:W-:-:S04]  /*1390*/  ISETP.NE.AND P0, PT, R2, 0x1, PT ;  /* 0x000000010200780c */ /* 0x000fc80003f05270 */
[----:B----4-:R-:W-:-:S04]  /*13a0*/  SHF.R.U32.HI R3, RZ, R6, R3 ;  /* 0x00000006ff037219 */ /* 0x010fc80000011603 */
[----:B------:R-:W-:Y:S02]  /*13b0*/  SEL R3, R16, R3, !P0 ;  /* 0x0000000310037207 */ /* 0x000fe40004000000 */
[----:B-1----:R-:W-:-:S04]  /*13c0*/  ISETP.NE.AND P1, PT, R10, 0x1, PT ;  /* 0x000000010a00780c */ /* 0x002fc80003f25270 */
[----:B------:R-:W-:-:S05]  /*13d0*/  SEL R4, R19, R4, !P1 ;  /* 0x0000000413047207 */ /* 0x000fca0004800000 */
[----:B------:R-:W-:Y:S02]  /*13e0*/  IMAD.IADD R5, R3, 0x1, -R4 ;  /* 0x0000000103057824 */ /* 0x000fe400078e0a04 */
[----:B------:R-:W-:Y:S02]  /*13f0*/  IMAD.IADD R3, R4, 0x1, -R3 ;  /* 0x0000000104037824 */ /* 0x000fe400078e0a03 */
[----:B------:R-:W-:Y:S02]  /*1400*/  IMAD R19, R5, R10, R19 ;  /* 0x0000000a05137224 */ /* 0x000fe400078e0213 */
[----:B------:R-:W-:Y:S02]  /*1410*/  IMAD R16, R3, R2, R16 ;  /* 0x0000000203107224 */ /* 0x000fe400078e0210 */
.L_x_19:
[----:B------:R-:W-:Y:S05]  /*1420*/  BRA.U !UP1, `(.L_x_20) ;  /* 0x00000001090c7547 */ /* 0x000fea000b800000 */
[----:B------:R-:W-:Y:S01]  /*1430*/  UCGABAR_WAIT ;  /* 0x0000000000007dc7 */ /* 0x000fe20008000000 */
[----:B------:R-:W-:Y:S01]  /*1440*/  CCTL.IVALL ;  /* 0x00000000ff00798f */ /* 0x000fe20002000000 */
[----:B------:R-:W-:Y:S05]  /*1450*/  BRA `(.L_x_21) ;  /* 0x0000000000047947 */ /* 0x000fea0003800000 */
.L_x_20:
[----:B------:R-:W-:Y:S06]  /*1460*/  BAR.SYNC.DEFER_BLOCKING 0x0 ;  /* 0x0000000000007b1d */ /* 0x000fec0000010000 */
.L_x_21:
[----:B------:R-:W-:Y:S05]  /*1470*/  BRA.U UP2, `(.L_x_22) ;  /* 0x0000001902f87547 */ /* 0x000fea000b800000 */
[----:B------:R-:W2:Y:S01]  /*1480*/  LDCU UR7, c[0x0][0x388] ;  /* 0x00007100ff0777ac */ /* 0x000ea20008000800 */
[----:B------:R-:W3:Y:S01]  /*1490*/  LDC R11, c[0x0][0x370] ;  /* 0x0000dc00ff0b7b82 */ /* 0x000ee20000000800 */
[----:B------:R-:W-:Y:S01]  /*14a0*/  PLOP3.LUT P0, PT, PT, PT, UP6, 0x80, 0x8 ;  /* 0x000000000008781c */ /* 0x000fe20003f0f068 */
[----:B------:R-:W-:Y:S01]  /*14b0*/  IMAD.MOV.U32 R12, RZ, RZ, 0x1 ;  /* 0x00000001ff0c7424 */ /* 0x000fe200078e00ff */
[----:B------:R-:W4:Y:S01]  /*14c0*/  LDCU UR5, c[0x0][0x38c] ;  /* 0x00007180ff0577ac */ /* 0x000f220008000800 */
[----:B------:R-:W-:Y:S01]  /*14d0*/  ISETP.EQ.OR P4, PT, R8, RZ, P5 ;  /* 0x000000ff0800720c */ /* 0x000fe20002f82670 */
[----:B------:R-:W-:Y:S01]  /*14e0*/  IMAD.MOV.U32 R10, RZ, RZ, RZ ;  /* 0x000000ffff0a7224 */ /* 0x000fe200078e00ff */
[----:B------:R-:W-:Y:S01]  /*14f0*/  PLOP3.LUT P0, PT, P0, PT, PT, 0x8, 0x80 ;  /* 0x000000000080781c */ /* 0x000fe2000070e170 */
[----:B------:R-:W4:Y:S01]  /*1500*/  LDCU UR55, c[0x0][0x390] ;  /* 0x00007200ff3777ac */ /* 0x000f220008000800 */
[----:B------:R-:W3:Y:S01]  /*1510*/  LDC R0, c[0x0][0x374] ;  /* 0x0000dd00ff007b82 */ /* 0x000ee20000000800 */
[----:B------:R-:W-:-:S02]  /*1520*/  UISETP.NE.AND UP1, UPT, UR4, URZ, UPT ;  /* 0x000000ff0400728c */ /* 0x000fc4000bf25270 */
[----:B------:R-:W-:Y:S01]  /*1530*/  USEL UR38, URZ, 0x1, UP5 ;  /* 0x00000001ff267887 */ /* 0x000fe2000a800000 */
[----:B-1----:R-:W1:Y:S01]  /*1540*/  LDCU.64 UR56, c[0x0][0x348] ;  /* 0x00006900ff3877ac */ /* 0x002e620008000a00 */
[----:B--2---:R-:W-:Y:S02]  /*1550*/  UIADD3 UR7, UPT, UPT, UR7, 0x1f, URZ ;  /* 0x0000001f07077890 */ /* 0x004fe4000fffe0ff */
[----:B------:R-:W-:Y:S02]  /*1560*/  USEL UR38, UR38, 0x2, UP1 ;  /* 0x0000000226267887 */ /* 0x000fe40008800000 */
[----:B------:R-:W-:Y:S01]  /*1570*/  USHF.R.S32.HI UR6, URZ, 0x1f, UR7 ;  /* 0x0000001fff067899 */ /* 0x000fe20008011407 */
[----:B------:R-:W-:Y:S01]  /*1580*/  UMOV UR47, URZ ;  /* 0x000000ff002f7c82 */ /* 0x000fe20008000000 */
[----:B------:R-:W-:Y:S02]  /*1590*/  UMOV UR45, URZ ;  /* 0x000000ff002d7c82 */ /* 0x000fe40008000000 */
[----:B------:R-:W-:Y:S01]  /*15a0*/  ULEA.HI UR6, UR6, UR7, URZ, 0x5 ;  /* 0x0000000706067291 */ /* 0x000fe2000f8f28ff */
[----:B------:R-:W-:-:S03]  /*15b0*/  UMOV UR46, URZ ;  /* 0x000000ff002e7c82 */ /* 0x000fc60008000000 */
[----:B------:R-:W-:-:S04]  /*15c0*/  USHF.R.S32.HI UR6, URZ, 0x5, UR6 ;  /* 0x00000005ff067899 */ /* 0x000fc80008011406 */
[----:B----4-:R-:W-:-:S04]  /*15d0*/  UIMAD UR5, UR6, UR5, URZ ;  /* 0x00000005060572a4 */ /* 0x010fc8000f8e02ff */
[----:B------:R-:W-:-:S04]  /*15e0*/  UIMAD UR55, UR5, UR55, URZ ;  /* 0x00000037053772a4 */ /* 0x000fc8000f8e02ff */
[----:B------:R-:W-:Y:S02]  /*15f0*/  UISETP.NE.AND UP2, UPT, UR55, URZ, UPT ;  /* 0x000000ff3700728c */ /* 0x000fe4000bf45270 */
[----:B------:R-:W-:-:S04]  /*1600*/  UISETP.LT.U32.AND UP0, UPT, UR55, 0x8, UPT ;  /* 0x000000083700788c */ /* 0x000fc8000bf01070 */
[----:B------:R-:W-:-:S04]  /*1610*/  USEL UR54, UR55, 0x8, UP0 ;  /* 0x0000000837367887 */ /* 0x000fc80008000000 */
[----:B------:R-:W-:Y:S02]  /*1620*/  UIADD3 UR31, UPT, UPT, UR54, -0x1, URZ ;  /* 0xffffffff361f7890 */ /* 0x000fe4000fffe0ff */
[----:B------:R-:W-:Y:S02]  /*1630*/  @!UP2 UIADD3 UR31, UPT, UPT, UR54, URZ, URZ ;  /* 0x000000ff361fa290 */ /* 0x000fe4000fffe0ff */
[----:B------:R-:W-:Y:S02]  /*1640*/  UIADD3 UR54, UPT, UPT, UR55, -UR54, URZ ;  /* 0x8000003637367290 */ /* 0x000fe4000fffe0ff */
[----:B-1-3--:R-:W-:-:S12]  /*1650*/  UIADD3 UR31, UPT, UPT, UR31, 0x1, URZ ;  /* 0x000000011f1f7890 */ /* 0x00afd8000fffe0ff */
.L_x_40:
[----:B------:R-:W1:Y:S01]  /*1660*/  S2UR UR30, SR_CgaCtaId ;  /* 0x00000000001e79c3 */ /* 0x000e620000008800 */
[----:B------:R-:W-:Y:S01]  /*1670*/  UMOV UR4, 0x400 ;  /* 0x0000040000047882 */ /* 0x000fe20000000000 */
[----:B------:R-:W-:Y:S01]  /*1680*/  SHF.L.U32 R2, R12, 0x1f, RZ ;  /* 0x0000001f0c027819 */ /* 0x000fe200000006ff */
[----:B------:R-:W-:Y:S01]  /*1690*/  UISETP.NE.AND UP0, UPT, UR55, URZ, UPT ;  /* 0x000000ff3700728c */ /* 0x000fe2000bf05270 */
[----:B------:R-:W-:Y:S01]  /*16a0*/  R2UR UR50, R16 ;  /* 0x00000000103272ca */ /* 0x000fe200000e0000 */
[----:B------:R-:W-:Y:S01]  /*16b0*/  IMAD.SHL.U32 R19, R19, 0x40, RZ ;  /* 0x0000004013137824 */ /* 0x000fe200078e00ff */
[----:B------:R-:W-:Y:S01]  /*16c0*/  UMOV UR39, URZ ;  /* 0x000000ff00277c82 */ /* 0x000fe20008000000 */
[----:B------:R-:W-:Y:S01]  /*16d0*/  UMOV UR53, URZ ;  /* 0x000000ff00357c82 */ /* 0x000fe20008000000 */
[----:B------:R-:W-:-:S09]  /*16e0*/  UMOV UR52, URZ ;  /* 0x000000ff00347c82 */ /* 0x000fd20008000000 */
[----:B------:R-:W-:Y:S02]  /*16f0*/  USHF.L.U32 UR50, UR50, 0x7, URZ ;  /* 0x0000000732327899 */ /* 0x000fe400080006ff */
[----:B-1----:R-:W-:-:S04]  /*1700*/  ULEA UR30, UR30, UR4, 0x18 ;  /* 0x000000041e1e7291 */ /* 0x002fc8000f8ec0ff */
[----:B------:R-:W-:-:S09]  /*1710*/  ULEA UR4, UR47, UR30, 0x3 ;  /* 0x0000001e2f047291 */ /* 0x000fd2000f8e18ff */
[----:B----4-:R1:W2:Y:S01]  /*1720*/  SYNCS.PHASECHK.TRANS64.TRYWAIT P2, [UR4+0x40], R2 ;  /* 0x00004002ff0075a7 */ /* 0x0102a20008041104 */
[----:B---3--:R-:W-:Y:S05]  /*1730*/  BRA.U !UP0, `(.L_x_23) ;  /* 0x0000000508d07547 */ /* 0x008fea000b800000 */
[----:B------:R-:W3:Y:S01]  /*1740*/  LDC.64 R8, c[0x0][0x480] ;  /* 0x00012000ff087b82 */ /* 0x000ee20000000a00 */
[----:B------:R-:W-:Y:S01]  /*1750*/  UIADD3 UR46, UPT, UPT, UR31, UR45, URZ ;  /* 0x0000002d1f2e7290 */ /* 0x000fe2000fffe0ff */
[----:B------:R-:W4:Y:S01]  /*1760*/  LDCU UR41, c[0x0][0x390] ;  /* 0x00007200ff2977ac */ /* 0x000f220008000800 */
[----:B------:R-:W2:Y:S05]  /*1770*/  LDCU UR42, c[0x0][0x38c] ;  /* 0x00007180ff2a77ac */ /* 0x000eaa0008000800 */
[----:B------:R-:W4:Y:S01]  /*1780*/  LDC.64 R6, c[0x0][0x488] ;  /* 0x00012200ff067b82 */ /* 0x000f220000000a00 */
[----:B------:R-:W2:Y:S01]  /*1790*/  LDCU.64 UR14, c[0x0][0x4b8] ;  /* 0x00009700ff0e77ac */ /* 0x000ea20008000a00 */
[----:B------:R-:W-:-:S06]  /*17a0*/  UIADD3 UR26, UPT, UPT, UR50, 0x20, URZ ;  /* 0x00000020321a7890 */ /* 0x000fcc000fffe0ff */
[----:B-1----:R-:W1:Y:S01]  /*17b0*/  LDC.64 R2, c[0x0][0x490] ;  /* 0x00012400ff027b82 */ /* 0x002e620000000a00 */
[----:B------:R-:W-:Y:S02]  /*17c0*/  UIADD3 UR18, UPT, UPT, UR50, 0x40, URZ ;  /* 0x0000004032127890 */ /* 0x000fe4000fffe0ff */
[----:B------:R-:W-:Y:S01]  /*17d0*/  UIADD3 UR10, UPT, UPT, UR50, 0x60, URZ ;  /* 0x00000060320a7890 */ /* 0x000fe2000fffe0ff */
[----:B------:R-:W-:Y:S01]  /*17e0*/  UMOV UR39, URZ ;  /* 0x000000ff00277c82 */ /* 0x000fe20008000000 */
[----:B------:R-:W-:Y:S01]  /*17f0*/  UMOV UR32, UR47 ;  /* 0x0000002f00207c82 */ /* 0x000fe20008000000 */
[----:B------:R-:W-:Y:S01]  /*1800*/  UMOV UR52, URZ ;  /* 0x000000ff00347c82 */ /* 0x000fe20008000000 */
[----:B---3--:R-:W-:Y:S01]  /*1810*/  IMAD.HI.U32 R9, R19, R9, RZ ;  /* 0x0000000913097227 */ /* 0x008fe200078e00ff */
[----:B------:R-:W-:Y:S01]  /*1820*/  ISETP.NE.AND P1, PT, R8, 0x1, PT ;  /* 0x000000010800780c */ /* 0x000fe20003f25270 */
[----:B------:R-:W3:Y:S01]  /*1830*/  LDC.64 R4, c[0x0][0x4b0] ;  /* 0x00012c00ff047b82 */ /* 0x000ee20000000a00 */
[----:B------:R-:W-:-:S02]  /*1840*/  UMOV UR53, URZ ;  /* 0x000000ff00357c82 */ /* 0x000fc40008000000 */
[----:B----4-:R-:W-:-:S04]  /*1850*/  SHF.R.U32.HI R6, RZ, R6, R9 ;  /* 0x00000006ff067219 */ /* 0x010fc80000011609 */
[----:B------:R-:W-:Y:S02]  /*1860*/  SEL R6, R19, R6, !P1 ;  /* 0x0000000613067207 */ /* 0x000fe40004800000 */
[----:B------:R-:W-:Y:S02]  /*1870*/  ISETP.NE.AND P1, PT, R7, 0x1, PT ;  /* 0x000000010700780c */ /* 0x000fe40003f25270 */
[C---:B------:R-:W-:Y:S01]  /*1880*/  R2UR UR4, R6.reuse ;  /* 0x00000000060472ca */ /* 0x040fe200000e0000 */
[----:B-1----:R-:W-:-:S04]  /*1890*/  IMAD.HI.U32 R2, R6, R2, RZ ;  /* 0x0000000206027227 */ /* 0x002fc800078e00ff */
[----:B------:R-:W-:Y:S01]  /*18a0*/  IMAD.MOV R14, RZ, RZ, -R6 ;  /* 0x000000ffff0e7224 */ /* 0x000fe200078e0a06 */
[----:B------:R-:W-:-:S03]  /*18b0*/  SHF.R.U32.HI R2, RZ, R3, R2 ;  /* 0x00000003ff027219 */ /* 0x000fc60000011602 */
[----:B------:R-:W-:Y:S01]  /*18c0*/  IMAD R14, R8, R14, R19 ;  /* 0x0000000e080e7224 */ /* 0x000fe200078e0213 */
[----:B------:R-:W-:Y:S01]  /*18d0*/  R2UR UR37, R2 ;  /* 0x00000000022572ca */ /* 0x000fe200000e0000 */
[----:B------:R-:W-:Y:S01]  /*18e0*/  VOTEU.ANY UP0, P1 ;  /* 0x0000000000ff7886 */ /* 0x000fe20000800100 */
[----:B------:R-:W1:Y:S01]  /*18f0*/  LDC.64 R2, c[0x0][0x4d0] ;  /* 0x00013400ff027b82 */ /* 0x000e620000000a00 */
[----:B---3--:R-:W-:Y:S02]  /*1900*/  R2UR UR8, R4 ;  /* 0x00000000040872ca */ /* 0x008fe400000e0000 */
[----:B------:R-:W-:Y:S02]  /*1910*/  R2UR UR9, R14 ;  /* 0x000000000e0972ca */ /* 0x000fe400000e0000 */
[----:B------:R-:W-:-:S06]  /*1920*/  R2UR UR6, R5 ;  /* 0x00000000050672ca */ /* 0x000fcc00000e0000 */
[----:B------:R-:W-:Y:S01]  /*1930*/  USEL UR37, UR4, UR37, !UP0 ;  /* 0x0000002504257287 */ /* 0x000fe2000c000000 */
[----:B------:R-:W3:Y:S05]  /*1940*/  LDCU.64 UR4, c[0x0][0x4d8] ;  /* 0x00009b00ff0477ac */ /* 0x000eea0008000a00 */
[----:B------:R-:W-:-:S04]  /*1950*/  IMAD R9, RZ, RZ, -UR37 ;  /* 0x80000025ff097e24 */ /* 0x000fc8000f8e02ff */
[----:B------:R-:W-:Y:S01]  /*1960*/  IMAD R9, R7, R9, R6 ;  /* 0x0000000907097224 */ /* 0x000fe200078e0206 */
[----:B-1----:R-:W-:-:S04]  /*1970*/  R2UR UR35, R2 ;  /* 0x00000000022372ca */ /* 0x002fc800000e0000 */
[----:B------:R-:W-:Y:S02]  /*1980*/  R2UR UR7, R9 ;  /* 0x00000000090772ca */ /* 0x000fe400000e0000 */
[----:B------:R-:W-:-:S07]  /*1990*/  R2UR UR36, R3 ;  /* 0x00000000032472ca */ /* 0x000fce00000e0000 */
[----:B------:R-:W-:-:S06]  /*19a0*/  UIMAD UR35, UR9, UR8, UR35 ;  /* 0x00000008092372a4 */ /* 0x000fcc000f8e0223 */
[----:B--23--:R-:W-:-:S12]  /*19b0*/  UIMAD UR36, UR7, UR6, UR36 ;  /* 0x00000006072472a4 */ /* 0x00cfd8000f8e0224 */
.L_x_29:
[----:B------:R-:W-:Y:S01]  /*19c0*/  @!P5 MOV R3, 0x6000 ;  /* 0x000060000003d802 */ /* 0x000fe20000000f00 */
[----:B------:R-:W-:Y:S01]  /*19d0*/  ULEA UR33, UR32, UR30, 0x3 ;  /* 0x0000001e20217291 */ /* 0x000fe2000f8e18ff */
[----:B----4-:R-:W-:Y:S11]  /*19e0*/  @P2 BRA `(.L_x_24) ;  /* 0x00000000000c2947 */ /* 0x010ff60003800000 */
[----:B------:R-:W-:Y:S04]  /*19f0*/  SHF.L.U32 R5, R12, 0x1f, RZ ;  /* 0x0000001f0c057819 */ /* 0x000fe800000006ff */
[----:B------:R-:W1:Y:S02]  /*1a00*/  SYNCS.PHASECHK.TRANS64.TRYWAIT P1, [UR33+0x40], R5 ;  /* 0x00004005ff0075a7 */ /* 0x000e640008021121 */
[----:B-1----:R-:W-:Y:S05]  /*1a10*/  @!P1 BRA `(.L_x_25) ;  /* 0x0000007000889947 */ /* 0x002fea0003800000 */
.L_x_24:
[----:B------:R2:W-:Y:S01]  /*1a20*/  @!P5 SYNCS.ARRIVE.TRANS64 RZ, [UR33], R3 ;  /* 0x00000003ffffd9a7 */ /* 0x0005e20008000021 */
[----:B------:R-:W-:Y:S04]  /*1a30*/  ULOP3.LUT UR6, UR38, 0x2, URZ, 0xfc, !UPT ;  /* 0x0000000226067892 */ /* 0x000fe8000f8efcff */
[----:B------:R-:W-:Y:S09]  /*1a40*/  UISETP.NE.AND UP0, UPT, UR6, 0x2, UPT ;  /* 0x000000020600788c */ /* 0x000ff2000bf05270 */
[----:B------:R-:W-:Y:S05]  /*1a50*/  BRA.U UP0, `(.L_x_26) ;  /* 0x0000000100047547 */ /* 0x000fea000b800000 */
[----:B------:R-:W-:Y:S05]  /*1a60*/  BPT.TRAP 0x1 ;  /* 0x000000040000795c */ /* 0x000fea0000300000 */
.L_x_26:
[----:B------:R-:W-:Y:S04]  /*1a70*/  BSSY.RECONVERGENT B0, `(.L_x_27) ;  /* 0x0000003000007945 */ /* 0x000fe80003800200 */
[----:B------:R-:W-:Y:S05]  /*1a80*/  @P4 BRA `(.L_x_28) ;  /* 0x0000000000044947 */ /* 0x000fea0003800000 */
[----:B------:R-:W-:Y:S05]  /*1a90*/  BPT.TRAP 0x1 ;  /* 0x000000040000795c */ /* 0x000fea0000300000 */
.L_x_28:
[----:B------:R-:W-:Y:S05]  /*1aa0*/  BSYNC.RECONVERGENT B0 ;  /* 0x0000000000007941 */ /* 0x000fea0003800200 */
.L_x_27:
[----:B------:R-:W-:Y:S02]  /*1ab0*/  UIADD3 UR47, UPT, UPT, UR32, 0x1, URZ ;  /* 0x00000001202f7890 */ /* 0x000fe4000fffe0ff */
[----:B------:R-:W-:Y:S02]  /*1ac0*/  UIMAD UR7, UR52, UR14, UR4 ;  /* 0x0000000e340772a4 */ /* 0x000fe4000f8e0204 */
[----:B------:R-:W-:Y:S02]  /*1ad0*/  UISETP.NE.AND UP0, UPT, UR47, 0x8, UPT ;  /* 0x000000082f00788c */ /* 0x000fe4000bf05270 */
[----:B------:R-:W-:Y:S02]  /*1ae0*/  UIMAD UR6, UR53, UR15, UR5 ;  /* 0x0000000f350672a4 */ /* 0x000fe4000f8e0205 */
[----:B------:R-:W-:Y:S02]  /*1af0*/  USEL UR9, URZ, 0x1, UP0 ;  /* 0x00000001ff097887 */ /* 0x000fe40008000000 */
[----:B------:R-:W-:Y:S02]  /*1b00*/  USEL UR47, UR47, URZ, UP0 ;  /* 0x000000ff2f2f7287 */ /* 0x000fe40008000000 */
[----:B------:R-:W-:Y:S02]  /*1b10*/  UIADD3 UR64, UP1, UPT, UR56, 0x80, URZ ;  /* 0x0000008038407890 */ /* 0x000fe4000ff3e0ff */
[----:B------:R-:W-:Y:S01]  /*1b20*/  ULEA UR8, UR47, UR30, 0x3 ;  /* 0x0000001e2f087291 */ /* 0x000fe2000f8e18ff */
[----:B------:R-:W-:Y:S01]  /*1b30*/  LOP3.LUT R12, R12, UR9, RZ, 0x3c, !PT ;  /* 0x000000090c0c7c12 */ /* 0x000fe2000f8e3cff */
[----:B------:R-:W-:Y:S02]  /*1b40*/  UPRMT UR60, UR7, 0x40, UR6 ;  /* 0x00000040073c7896 */ /* 0x000fe40008000006 */
[----:B------:R-:W-:Y:S01]  /*1b50*/  USHF.L.U32 UR34, UR39, 0x5, URZ ;  /* 0x0000000527227899 */ /* 0x000fe200080006ff */
[----:B-1----:R-:W-:Y:S01]  /*1b60*/  SHF.L.U32 R2, R12, 0x1f, RZ ;  /* 0x0000001f0c027819 */ /* 0x002fe200000006ff */
[----:B------:R-:W-:Y:S02]  /*1b70*/  UIADD3.X UR65, UPT, UPT, URZ, UR57, URZ, UP1, !UPT ;  /* 0x00000039ff417290 */ /* 0x000fe40008ffe4ff */
[----:B------:R-:W-:Y:S01]  /*1b80*/  UPRMT UR60, UR60, 0x5410, URZ ;  /* 0x000054103c3c7896 */ /* 0x000fe200080000ff */
[----:B------:R3:W4:Y:S01]  /*1b90*/  SYNCS.PHASECHK.TRANS64.TRYWAIT P2, [UR8+0x40], R2 ;  /* 0x00004002ff0075a7 */ /* 0x0007220008041108 */
[----:B------:R-:W-:Y:S02]  /*1ba0*/  ULEA UR8, UR32, UR23, 0xc ;  /* 0x0000001720087291 */ /* 0x000fe4000f8e60ff */
[----:B------:R-:W-:Y:S02]  /*1bb0*/  ULEA UR32, UR32, UR30, 0xd ;  /* 0x0000001e20207291 */ /* 0x000fe4000f8e68ff */
[----:B------:R-:W-:Y:S02]  /*1bc0*/  UIADD3 UR62, UP0, UPT, UR56, 0x180, URZ ;  /* 0x00000180383e7890 */ /* 0x000fe4000ff1e0ff */
[----:B------:R-:W-:Y:S02]  /*1bd0*/  UIADD3 UR32, UPT, UPT, UR32, 0x8800, URZ ;  /* 0x0000880020207890 */ /* 0x000fe4000fffe0ff */
[----:B------:R-:W-:Y:S02]  /*1be0*/  ULEA UR8, UR8, UR30, 0x2 ;  /* 0x0000001e08087291 */ /* 0x000fe4000f8e10ff */
[----:B------:R-:W-:Y:S02]  /*1bf0*/  ULOP3.LUT UR51, UR22, UR34, URZ, 0xfc, !UPT ;  /* 0x0000002216337292 */ /* 0x000fe4000f8efcff */
[----:B------:R-:W-:Y:S02]  /*1c00*/  UIADD3.X UR63, UPT, UPT, URZ, UR57, URZ, UP0, !UPT ;  /* 0x00000039ff3f7290 */ /* 0x000fe400087fe4ff */
[----:B------:R-:W-:Y:S01]  /*1c10*/  UIADD3 UR48, UPT, UPT, UR8, 0x18800, URZ ;  /* 0x0001880008307890 */ /* 0x000fe2000fffe0ff */
[----:B------:R1:W-:Y:S01]  /*1c20*/  UTMALDG.4D.IM2COL [UR32], [UR64], UR60 ;  /* 0x00000020400073b4 */ /* 0x0003e2000805803c */
[----:B------:R-:W-:Y:S02]  /*1c30*/  UIADD3 UR24, UPT, UPT, UR8, 0x19800, URZ ;  /* 0x0001980008187890 */ /* 0x000fe4000fffe0ff */
[----:B------:R-:W-:Y:S02]  /*1c40*/  UIADD3 UR44, UPT, UPT, UR52, 0x1, URZ ;  /* 0x00000001342c7890 */ /* 0x000fe4000fffe0ff */
[----:B------:R-:W-:Y:S02]  /*1c50*/  UIADD3 UR16, UPT, UPT, UR8, 0x1a800, URZ ;  /* 0x0001a80008107890 */ /* 0x000fe4000fffe0ff */
[----:B------:R-:W-:Y:S02]  /*1c60*/  UISETP.NE.AND UP2, UPT, UR44, UR42, UPT ;  /* 0x0000002a2c00728c */ /* 0x000fe4000bf45270 */
[----:B------:R-:W-:Y:S02]  /*1c70*/  UIADD3 UR8, UPT, UPT, UR8, 0x1b800, URZ ;  /* 0x0001b80008087890 */ /* 0x000fe4000fffe0ff */
[----:B------:R-:W-:Y:S02]  /*1c80*/  UIADD3 UR43, UPT, UPT, UR53, 0x1, URZ ;  /* 0x00000001352b7890 */ /* 0x000fe4000fffe0ff */
[----:B------:R-:W-:Y:S02]  /*1c90*/  UIADD3 UR45, UPT, UPT, UR45, 0x1, URZ ;  /* 0x000000012d2d7890 */ /* 0x000fe4000fffe0ff */
[----:B------:R-:W-:Y:S01]  /*1ca0*/  UIADD3 UR61, UPT, UPT, UR39, 0x1, URZ ;  /* 0x00000001273d7890 */ /* 0x000fe2000fffe0ff */
[----:B------:R-:W-:Y:S01]  /*1cb0*/  UMOV UR40, 0x30000 ;  /* 0x0003000000287882 */ /* 0x000fe20000000000 */
[----:B------:R-:W-:Y:S01]  /*1cc0*/  UMOV UR58, 0x0 ;  /* 0x00000000003a7882 */ /* 0x000fe20000000000 */
[----:B------:R-:W-:Y:S01]  /*1cd0*/  UMOV UR59, 0x10000000 ;  /* 0x10000000003b7882 */ /* 0x000fe20000000000 */
[----:B------:R-:W-:Y:S01]  /*1ce0*/  UMOV UR49, UR33 ;  /* 0x0000002100317c82 */ /* 0x000fe20008000000 */
[----:B------:R-:W-:Y:S01]  /*1cf0*/  UMOV UR25, UR33 ;  /* 0x0000002100197c82 */ /* 0x000fe20008000000 */
[----:B------:R2:W-:Y:S01]  /*1d00*/  UTMALDG.4D.MULTICAST [UR48], [UR62], UR40, desc[UR58] ;  /* 0x00003a303e0073b4 */ /* 0x0005e20008019828 */
[----:B------:R-:W-:Y:S01]  /*1d10*/  @UP2 UIADD3 UR43, UPT, UPT, UR53, URZ, URZ ;  /* 0x000000ff352b2290 */ /* 0x000fe2000fffe0ff */
[----:B------:R-:W-:Y:S01]  /*1d20*/  UMOV UR28, UR52 ;  /* 0x00000034001c7c82 */ /* 0x000fe20008000000 */
[----:B------:R-:W-:Y:S01]  /*1d30*/  UMOV UR29, UR53 ;  /* 0x00000035001d7c82 */ /* 0x000fe20008000000 */
[----:B------:R-:W-:Y:S01]  /*1d40*/  UMOV UR27, UR51 ;  /* 0x00000033001b7c82 */ /* 0x000fe20008000000 */
[----:B------:R-:W-:Y:S01]  /*1d50*/  UMOV UR17, UR33 ;  /* 0x0000002100117c82 */ /* 0x000fe20008000000 */
[----:B------:R-:W-:Y:S01]  /*1d60*/  UMOV UR20, UR52 ;  /* 0x0000003400147c82 */ /* 0x000fe20008000000 */
[----:B------:R3:W-:Y:S01]  /*1d70*/  UTMALDG.4D.MULTICAST [UR24], [UR62], UR40, desc[UR58] ;  /* 0x00003a183e0073b4 */ /* 0x0007e20008019828 */
[----:B------:R-:W-:Y:S01]  /*1d80*/  UISETP.NE.AND UP0, UPT, UR43, UR41, UPT ;  /* 0x000000292b00728c */ /* 0x000fe2000bf05270 */
[----:B------:R-:W-:Y:S01]  /*1d90*/  UMOV UR21, UR53 ;  /* 0x0000003500157c82 */ /* 0x000fe20008000000 */
[----:B------:R-:W-:Y:S01]  /*1da0*/  UMOV UR19, UR51 ;  /* 0x0000003300137c82 */ /* 0x000fe20008000000 */
[----:B------:R-:W-:Y:S01]  /*1db0*/  UMOV UR12, UR52 ;  /* 0x00000034000c7c82 */ /* 0x000fe20008000000 */
[----:B------:R-:W-:Y:S01]  /*1dc0*/  UMOV UR13, UR53 ;  /* 0x00000035000d7c82 */ /* 0x000fe20008000000 */
[----:B------:R-:W-:Y:S01]  /*1dd0*/  UMOV UR9, UR33 ;  /* 0x0000002100097c82 */ /* 0x000fe20008000000 */
[----:B------:R3:W-:Y:S01]  /*1de0*/  UTMALDG.4D.MULTICAST [UR16], [UR62], UR40, desc[UR58] ;  /* 0x00003a103e0073b4 */ /* 0x0007e20008019828 */
[----:B------:R-:W-:Y:S01]  /*1df0*/  UMOV UR11, UR51 ;  /* 0x00000033000b7c82 */ /* 0x000fe20008000000 */
[----:B-1----:R-:W-:Y:S03]  /*1e00*/  UMOV UR32, UR47 ;  /* 0x0000002f00207c82 */ /* 0x002fe60008000000 */
[----:B------:R-:W-:Y:S01]  /*1e10*/  @UP0 UIADD3 UR61, UPT, UPT, UR39, URZ, URZ ;  /* 0x000000ff273d0290 */ /* 0x000fe2000fffe0ff */
[----:B------:R3:W-:Y:S06]  /*1e20*/  UTMALDG.4D.MULTICAST [UR8], [UR62], UR40, desc[UR58] ;  /* 0x00003a083e0073b4 */ /* 0x0007ec0008019828 */
[----:B------:R-:W-:Y:S01]  /*1e30*/  UMOV UR39, UR61 ;  /* 0x0000003d00277c82 */ /* 0x000fe20008000000 */
[----:B--2---:R-:W-:Y:S02]  /*1e40*/  USEL UR53, UR43, URZ, UP0 ;  /* 0x000000ff2b357287 */ /* 0x004fe40008000000 */
[----:B------:R-:W-:Y:S02]  /*1e50*/  UISETP.NE.AND UP0, UPT, UR45, UR46, UPT ;  /* 0x0000002e2d00728c */ /* 0x000fe4000bf05270 */
[----:B------:R-:W-:Y:S07]  /*1e60*/  USEL UR52, UR44, URZ, UP2 ;  /* 0x000000ff2c347287 */ /* 0x000fee0009000000 */
[----:B---3--:R-:W-:Y:S05]  /*1e70*/  BRA.U UP0, `(.L_x_29) ;  /* 0xfffffff900d07547 */ /* 0x008fea000b83ffff */
.L_x_23:
[----:B------:R-:W-:Y:S01]  /*1e80*/  ULEA UR4, UR47, UR30, 0x3 ;  /* 0x0000001e2f047291 */ /* 0x000fe2000f8e18ff */
[----:B-1----:R-:W-:Y:S01]  /*1e90*/  SHF.L.U32 R2, R12, 0x1f, RZ ;  /* 0x0000001f0c027819 */ /* 0x002fe200000006ff */
[----:B------:R-:W-:Y:S01]  /*1ea0*/  @!P0 SYNCS.ARRIVE.TRANS64.A1T0 RZ, [UR30+0xc8], RZ ;  /* 0x0000c8ffffff89a7 */ /* 0x000fe2000810001e */
[----:B------:R-:W-:-:S06]  /*1eb0*/  UISETP.GE.AND UP0, UPT, UR54, 0x1, UPT ;  /* 0x000000013600788c */ /* 0x000fcc000bf06270 */
[----:B------:R1:W3:Y:S03]  /*1ec0*/  SYNCS.PHASECHK.TRANS64.TRYWAIT P1, [UR4+0x40], R2 ;  /* 0x00004002ff0075a7 */ /* 0x0002e60008021104 */
[----:B------:R-:W-:Y:S05]  /*1ed0*/  BRA.U !UP0, `(.L_x_30) ;  /* 0x0000000508d87547 */ /* 0x000fea000b800000 */
[----:B------:R-:W4:Y:S01]  /*1ee0*/  LDC.64 R8, c[0x0][0x480] ;  /* 0x00012000ff087b82 */ /* 0x000f220000000a00 */
[----:B------:R-:W-:Y:S01]  /*1ef0*/  UIADD3 UR46, UPT, UPT, UR54, UR46, URZ ;  /* 0x0000002e362e7290 */ /* 0x000fe2000fffe0ff */
[----:B------:R-:W2:Y:S01]  /*1f00*/  LDCU UR51, c[0x0][0x390] ;  /* 0x00007200ff3377ac */ /* 0x000ea20008000800 */
[----:B------:R-:W2:Y:S05]  /*1f10*/  LDCU UR58, c[0x0][0x38c] ;  /* 0x00007180ff3a77ac */ /* 0x000eaa0008000800 */
[----:B------:R-:W4:Y:S01]  /*1f20*/  LDC.64 R6, c[0x0][0x488] ;  /* 0x00012200ff067b82 */ /* 0x000f220000000a00 */
[----:B------:R-:W2:Y:S01]  /*1f30*/  LDCU.64 UR14, c[0x0][0x4b8] ;  /* 0x00009700ff0e77ac */ /* 0x000ea20008000a00 */
[----:B------:R-:W-:-:S06]  /*1f40*/  UIADD3 UR26, UPT, UPT, UR50, 0x20, URZ ;  /* 0x00000020321a7890 */ /* 0x000fcc000fffe0ff */
[----:B-1----:R-:W1:Y:S01]  /*1f50*/  LDC.64 R2, c[0x0][0x490] ;  /* 0x00012400ff027b82 */ /* 0x002e620000000a00 */
[----:B------:R-:W-:Y:S02]  /*1f60*/  UIADD3 UR18, UPT, UPT, UR50, 0x40, URZ ;  /* 0x0000004032127890 */ /* 0x000fe4000fffe0ff */
[----:B------:R-:W-:Y:S01]  /*1f70*/  UIADD3 UR10, UPT, UPT, UR50, 0x60, URZ ;  /* 0x00000060320a7890 */ /* 0x000fe2000fffe0ff */
[----:B------:R-:W-:Y:S01]  /*1f80*/  UMOV UR61, UR54 ;  /* 0x00000036003d7c82 */ /* 0x000fe20008000000 */
[----:B------:R-:W-:Y:S01]  /*1f90*/  UMOV UR32, UR47 ;  /* 0x0000002f00207c82 */ /* 0x000fe20008000000 */
[----:B----4-:R-:W-:Y:S01]  /*1fa0*/  IMAD.HI.U32 R9, R19, R9, RZ ;  /* 0x0000000913097227 */ /* 0x010fe200078e00ff */
[----:B------:R-:W-:Y:S01]  /*1fb0*/  ISETP.NE.AND P0, PT, R8, 0x1, PT ;  /* 0x000000010800780c */ /* 0x000fe20003f05270 */
[----:B------:R-:W4:Y:S03]  /*1fc0*/  LDC.64 R4, c[0x0][0x4b0] ;  /* 0x00012c00ff047b82 */ /* 0x000f260000000a00 */
[----:B------:R-:W-:-:S04]  /*1fd0*/  SHF.R.U32.HI R6, RZ, R6, R9 ;  /* 0x00000006ff067219 */ /* 0x000fc80000011609 */
        /* <DEDUP_REMOVED lines=10> */
[----:B----4-:R-:W-:Y:S02]  /*2080*/  R2UR UR8, R4 ;  /* 0x00000000040872ca */ /* 0x010fe400000e0000 */
[----:B------:R-:W-:Y:S02]  /*2090*/  R2UR UR9, R9 ;  /* 0x00000000090972ca */ /* 0x000fe400000e0000 */
[----:B------:R-:W-:-:S06]  /*20a0*/  R2UR UR6, R5 ;  /* 0x00000000050672ca */ /* 0x000fcc00000e0000 */
[----:B------:R-:W-:Y:S01]  /*20b0*/  USEL UR45, UR4, UR45, !UP0 ;  /* 0x0000002d042d7287 */ /* 0x000fe2000c000000 */
[----:B------:R-:W4:Y:S05]  /*20c0*/  LDCU.64 UR4, c[0x0][0x4d8] ;  /* 0x00009b00ff0477ac */ /* 0x000f2a0008000a00 */
[----:B------:R-:W-:-:S04]  /*20d0*/  IMAD R14, RZ, RZ, -UR45 ;  /* 0x8000002dff0e7e24 */ /* 0x000fc8000f8e02ff */
[----:B------:R-:W-:Y:S01]  /*20e0*/  IMAD R14, R7, R14, R6 ;  /* 0x0000000e070e7224 */ /* 0x000fe200078e0206 */
[----:B-1----:R-:W-:-:S04]  /*20f0*/  R2UR UR43, R2 ;  /* 0x00000000022b72ca */ /* 0x002fc800000e0000 */
[----:B------:R-:W-:Y:S02]  /*2100*/  R2UR UR7, R14 ;  /* 0x000000000e0772ca */ /* 0x000fe400000e0000 */
[----:B------:R-:W-:-:S07]  /*2110*/  R2UR UR44, R3 ;  /* 0x00000000032c72ca */ /* 0x000fce00000e0000 */
[----:B------:R-:W-:-:S06]  /*2120*/  UIMAD UR43, UR9, UR8, UR43 ;  /* 0x00000008092b72a4 */ /* 0x000fcc000f8e022b */
[----:B--2-4-:R-:W-:-:S12]  /*2130*/  UIMAD UR44, UR7, UR6, UR44 ;  /* 0x00000006072c72a4 */ /* 0x014fd8000f8e022c */
.L_x_36:
[----:B--2---:R-:W-:Y:S01]  /*2140*/  @!P5 MOV R3, 0x6000 ;  /* 0x000060000003d802 */ /* 0x004fe20000000f00 */
[----:B------:R-:W-:Y:S01]  /*2150*/  ULEA UR41, UR32, UR30, 0x3 ;  /* 0x0000001e20297291 */ /* 0x000fe2000f8e18ff */
[----:B---3--:R-:W-:Y:S11]  /*2160*/  @P1 BRA `(.L_x_31) ;  /* 0x00000000000c1947 */ /* 0x008ff60003800000 */
[----:B------:R-:W-:Y:S04]  /*2170*/  SHF.L.U32 R5, R12, 0x1f, RZ ;  /* 0x0000001f0c057819 */ /* 0x000fe800000006ff */
[----:B------:R-:W1:Y:S02]  /*2180*/  SYNCS.PHASECHK.TRANS64.TRYWAIT P0, [UR41+0x40], R5 ;  /* 0x00004005ff0075a7 */ /* 0x000e640008001129 */
[----:B-1----:R-:W-:Y:S05]  /*2190*/  @!P0 BRA `(.L_x_32) ;  /* 0x0000006800c08947 */ /* 0x002fea0003800000 */
.L_x_31:
[----:B------:R2:W-:Y:S01]  /*21a0*/  @!P5 SYNCS.ARRIVE.TRANS64 RZ, [UR41], R3 ;  /* 0x00000003ffffd9a7 */ /* 0x0005e20008000029 */
[----:B------:R-:W-:Y:S04]  /*21b0*/  ULOP3.LUT UR6, UR38, 0x2, URZ, 0xfc, !UPT ;  /* 0x0000000226067892 */ /* 0x000fe8000f8efcff */
[----:B------:R-:W-:Y:S09]  /*21c0*/  UISETP.NE.AND UP0, UPT, UR6, 0x2, UPT ;  /* 0x000000020600788c */ /* 0x000ff2000bf05270 */
[----:B------:R-:W-:Y:S05]  /*21d0*/  BRA.U UP0, `(.L_x_33) ;  /* 0x0000000100047547 */ /* 0x000fea000b800000 */
[----:B------:R-:W-:Y:S05]  /*21e0*/  BPT.TRAP 0x1 ;  /* 0x000000040000795c */ /* 0x000fea0000300000 */
.L_x_33:
[----:B------:R-:W-:Y:S04]  /*21f0*/  BSSY.RECONVERGENT B0, `(.L_x_34) ;  /* 0x0000003000007945 */ /* 0x000fe80003800200 */
[----:B------:R-:W-:Y:S05]  /*2200*/  @P4 BRA `(.L_x_35) ;  /* 0x0000000000044947 */ /* 0x000fea0003800000 */
[----:B------:R-:W-:Y:S05]  /*2210*/  BPT.TRAP 0x1 ;  /* 0x000000040000795c */ /* 0x000fea0000300000 */
.L_x_35:
[----:B------:R-:W-:Y:S05]  /*2220*/  BSYNC.RECONVERGENT B0 ;  /* 0x0000000000007941 */ /* 0x000fea0003800200 */
.L_x_34:
        /* <DEDUP_REMOVED lines=9> */
[----:B------:R-:W-:Y:S02]  /*22c0*/  ULEA UR40, UR32, UR30, 0xd ;  /* 0x0000001e20287291 */ /* 0x000fe4000f8e68ff */
[----:B------:R-:W-:Y:S01]  /*22d0*/  UPRMT UR66, UR6, 0x40, UR7 ;  /* 0x0000004006427896 */ /* 0x000fe20008000007 */
[----:B-1----:R-:W-:Y:S01]  /*22e0*/  SHF.L.U32 R2, R12, 0x1f, RZ ;  /* 0x0000001f0c027819 */ /* 0x002fe200000006ff */
[----:B------:R-:W-:Y:S02]  /*22f0*/  USHF.L.U32 UR42, UR39, 0x5, URZ ;  /* 0x00000005272a7899 */ /* 0x000fe400080006ff */
[----:B------:R-:W-:Y:S01]  /*2300*/  UIADD3.X UR69, UPT, UPT, URZ, UR57, URZ, UP1, !UPT ;  /* 0x00000039ff457290 */ /* 0x000fe20008ffe4ff */
[----:B------:R1:W3:Y:S01]  /*2310*/  SYNCS.PHASECHK.TRANS64.TRYWAIT P1, [UR8+0x40], R2 ;  /* 0x00004002ff0075a7 */ /* 0x0002e20008021108 */
[----:B------:R-:W-:Y:S02]  /*2320*/  ULEA UR8, UR32, UR23, 0xc ;  /* 0x0000001720087291 */ /* 0x000fe4000f8e60ff */
[----:B------:R-:W-:Y:S02]  /*2330*/  UIADD3 UR40, UPT, UPT, UR40, 0x8800, URZ ;  /* 0x0000880028287890 */ /* 0x000fe4000fffe0ff */
[----:B------:R-:W-:Y:S02]  /*2340*/  UPRMT UR67, UR66, 0x5410, URZ ;  /* 0x0000541042437896 */ /* 0x000fe400080000ff */
[----:B------:R-:W-:Y:S02]  /*2350*/  UIADD3 UR64, UP0, UPT, UR56, 0x180, URZ ;  /* 0x0000018038407890 */ /* 0x000fe4000ff1e0ff */
[----:B------:R-:W-:Y:S02]  /*2360*/  ULEA UR8, UR8, UR30, 0x2 ;  /* 0x0000001e08087291 */ /* 0x000fe4000f8e10ff */
[----:B------:R-:W-:Y:S02]  /*2370*/  ULOP3.LUT UR35, UR22, UR42, URZ, 0xfc, !UPT ;  /* 0x0000002a16237292 */ /* 0x000fe4000f8efcff */
[----:B------:R-:W-:Y:S01]  /*2380*/  UIADD3.X UR65, UPT, UPT, URZ, UR57, URZ, UP0, !UPT ;  /* 0x00000039ff417290 */ /* 0x000fe200087fe4ff */
[----:B------:R-:W-:Y:S01]  /*2390*/  UTMALDG.4D.IM2COL [UR40], [UR68], UR67 ;  /* 0x00000028440073b4 */ /* 0x000fe20008058043 */
[----:B------:R-:W-:Y:S02]  /*23a0*/  UIADD3 UR32, UPT, UPT, UR8, 0x18800, URZ ;  /* 0x0001880008207890 */ /* 0x000fe4000fffe0ff */
[----:B------:R-:W-:Y:S02]  /*23b0*/  UIADD3 UR24, UPT, UPT, UR8, 0x19800, URZ ;  /* 0x0001980008187890 */ /* 0x000fe4000fffe0ff */
[----:B------:R-:W-:Y:S02]  /*23c0*/  UIADD3 UR60, UPT, UPT, UR52, 0x1, URZ ;  /* 0x00000001343c7890 */ /* 0x000fe4000fffe0ff */
[----:B------:R-:W-:Y:S02]  /*23d0*/  UIADD3 UR16, UPT, UPT, UR8, 0x1a800, URZ ;  /* 0x0001a80008107890 */ /* 0x000fe4000fffe0ff */
[----:B------:R-:W-:Y:S02]  /*23e0*/  UISETP.NE.AND UP2, UPT, UR60, UR58, UPT ;  /* 0x0000003a3c00728c */ /* 0x000fe4000bf45270 */
[----:B------:R-:W-:Y:S02]  /*23f0*/  UIADD3 UR8, UPT, UPT, UR8, 0x1b800, URZ ;  /* 0x0001b80008087890 */ /* 0x000fe4000fffe0ff */
[----:B------:R-:W-:Y:S02]  /*2400*/  UIADD3 UR59, UPT, UPT, UR53, 0x1, URZ ;  /* 0x00000001353b7890 */ /* 0x000fe4000fffe0ff */
[----:B------:R-:W-:Y:S02]  /*2410*/  UIADD3 UR66, UPT, UPT, UR39, 0x1, URZ ;  /* 0x0000000127427890 */ /* 0x000fe4000fffe0ff */
[----:B------:R-:W-:Y:S01]  /*2420*/  UIADD3 UR70, UPT, UPT, UR61, -0x1, URZ ;  /* 0xffffffff3d467890 */ /* 0x000fe2000fffe0ff */
[----:B------:R-:W-:Y:S02]  /*2430*/  UMOV UR49, 0x30000 ;  /* 0x0003000000317882 */ /* 0x000fe40000000000 */
[----:B------:R-:W-:Y:S01]  /*2440*/  @UP2 UIADD3 UR59, UPT, UPT, UR53, URZ, URZ ;  /* 0x000000ff353b2290 */ /* 0x000fe2000fffe0ff */
[----:B------:R-:W-:Y:S01]  /*2450*/  UMOV UR62, 0x0 ;  /* 0x00000000003e7882 */ /* 0x000fe20000000000 */
[----:B------:R-:W-:Y:S01]  /*2460*/  UMOV UR63, 0x10000000 ;  /* 0x10000000003f7882 */ /* 0x000fe20000000000 */
        /* <DEDUP_REMOVED lines=14> */
[----:B------:R-:W-:Y:S01]  /*2550*/  UMOV UR19, UR35 ;  /* 0x0000002300137c82 */ /* 0x000fe20008000000 */
[----:B------:R-:W-:Y:S01]  /*2560*/  UMOV UR12, UR52 ;  /* 0x00000034000c7c82 */ /* 0x000fe20008000000 */
[----:B------:R-:W-:Y:S01]  /*2570*/  UMOV UR13, UR53 ;  /* 0x00000035000d7c82 */ /* 0x000fe20008000000 */
[----:B------:R-:W-:Y:S01]  /*2580*/  UMOV UR9, UR41 ;  /* 0x0000002900097c82 */ /* 0x000fe20008000000 */
[----:B------:R-:W-:Y:S01]  /*2590*/  UMOV UR11, UR35 ;  /* 0x00000023000b7c82 */ /* 0x000fe20008000000 */
[----:B------:R-:W-:Y:S01]  /*25a0*/  @UP0 UIADD3 UR66, UPT, UPT, UR39, URZ, URZ ;  /* 0x000000ff27420290 */ /* 0x000fe2000fffe0ff */
[----:B------:R1:W-:Y:S01]  /*25b0*/  UTMALDG.4D.MULTICAST [UR16], [UR64], UR49, desc[UR62] ;  /* 0x00003e10400073b4 */ /* 0x0003e20008019831 */
[----:B------:R-:W-:Y:S02]  /*25c0*/  USEL UR53, UR59, URZ, UP0 ;  /* 0x000000ff3b357287 */ /* 0x000fe40008000000 */
[----:B------:R-:W-:Y:S02]  /*25d0*/  UISETP.GT.U32.AND UP0, UPT, UR61, 0x1, UPT ;  /* 0x000000013d00788c */ /* 0x000fe4000bf04070 */
[----:B------:R-:W-:Y:S01]  /*25e0*/  USEL UR52, UR60, URZ, UP2 ;  /* 0x000000ff3c347287 */ /* 0x000fe20009000000 */
[----:B------:R-:W-:Y:S01]  /*25f0*/  UMOV UR61, UR70 ;  /* 0x00000046003d7c82 */ /* 0x000fe20008000000 */
[----:B------:R1:W-:Y:S01]  /*2600*/  UTMALDG.4D.MULTICAST [UR8], [UR64], UR49, desc[UR62] ;  /* 0x00003e08400073b4 */ /* 0x0003e20008019831 */
[----:B------:R-:W-:Y:S01]  /*2610*/  UMOV UR39, UR66 ;  /* 0x0000004200277c82 */ /* 0x000fe20008000000 */
[----:B----4-:R-:W-:Y:S03]  /*2620*/  UMOV UR32, UR47 ;  /* 0x0000002f00207c82 */ /* 0x010fe60008000000 */
[----:B-1----:R-:W-:Y:S05]  /*2630*/  BRA.U UP0, `(.L_x_36) ;  /* 0xfffffff900c07547 */ /* 0x002fea000b83ffff */
.L_x_30:
[----:B--2---:R-:W-:Y:S01]  /*2640*/  SHF.L.U32 R3, R10, 0x1f, RZ ;  /* 0x0000001f0a037819 */ /* 0x004fe200000006ff */
[----:B------:R-:W-:-:S03]  /*2650*/  NOP ;  /* 0x0000000000007918 */ /* 0x000fc60000000000 */
[----:B------:R-:W2:Y:S02]  /*2660*/  SYNCS.PHASECHK.TRANS64.TRYWAIT P0, [UR30+0xd0], R3 ;  /* 0x0000d003ff0075a7 */ /* 0x000ea4000800111e */
[----:B--2---:R-:W-:Y:S05]  /*2670*/  @!P0 BRA `(.L_x_37) ;  /* 0x0000006400a08947 */ /* 0x004fea0003800000 */
.L_x_138:
[----:B------:R-:W2:Y:S01]  /*2680*/  LDS.128 R4, [UR30+0x110] ;  /* 0x0001101eff047984 */ /* 0x000ea20008000c00 */
[----:B------:R-:W-:Y:S01]  /*2690*/  UIADD3 UR4, UPT, UPT, UR30, 0xd8, URZ ;  /* 0x000000d81e047890 */ /* 0x000fe2000fffe0ff */
[----:B------:R-:W-:Y:S01]  /*26a0*/  ISETP.GE.AND P0, PT, R26, 0x1, PT ;  /* 0x000000011a00780c */ /* 0x000fe20003f06270 */
[----:B------:R-:W-:Y:S01]  /*26b0*/  @!PT LDS RZ, [RZ] ;  /* 0x00000000fffff984 */ /* 0x000fe20000000800 */
[----:B------:R-:W-:Y:S01]  /*26c0*/  @!PT LDS RZ, [RZ] ;  /* 0x00000000fffff984 */ /* 0x000fe20000000800 */
[----:B------:R-:W-:Y:S01]  /*26d0*/  @!PT LDS RZ, [RZ] ;  /* 0x00000000fffff984 */ /* 0x000fe20000000800 */
[----:B------:R-:W-:Y:S01]  /*26e0*/  @!PT LDS RZ, [RZ] ;  /* 0x00000000fffff984 */ /* 0x000fe20000000800 */
[----:B------:R1:W-:Y:S06]  /*26f0*/  MEMBAR.ALL.CTA ;  /* 0x0000000000007992 */ /* 0x0003ec0000008000 */
[----:B-1----:R-:W1:Y:S01]  /*2700*/  FENCE.VIEW.ASYNC.S ;  /* 0x00000000000073c6 */ /* 0x002e620000000000 */
[----:B------:R-:W-:-:S09]  /*2710*/  UPRMT UR4, URZ, 0x654, UR4 ;  /* 0x00000654ff047896 */ /* 0x000fd20008000004 */
[----:B-1----:R-:W-:Y:S01]  /*2720*/  SYNCS.ARRIVE.TRANS64.RED.A1T0 RZ, [UR4], RZ ;  /* 0x000000ffffff79a7 */ /* 0x002fe20008100404 */
[----:B--2---:R-:W-:-:S13]  /*2730*/  LOP3.LUT P3, RZ, R6, 0x1, RZ, 0xc0, !PT ;  /* 0x0000000106ff7812 */ /* 0x004fda000786c0ff */
[----:B------:R-:W-:Y:S02]  /*2740*/  @P3 MOV R15, R4 ;  /* 0x00000004000f3202 */ /* 0x000fe40000000f00 */
[----:B------:R-:W-:Y:S01]  /*2750*/  @P3 LOP3.LUT R13, R5, 0xffff, RZ, 0xc0, !PT ;  /* 0x0000ffff050d3812 */ /* 0x000fe200078ec0ff */
[----:B------:R-:W-:Y:S06]  /*2760*/  @!P0 BRA `(.L_x_38) ;  /* 0x0000000000b88947 */ /* 0x000fec0003800000 */
[----:B------:R-:W1:Y:S01]  /*2770*/  LDC.64 R4, c[0x0][0xb18] ;  /* 0x0002c600ff047b82 */ /* 0x000e620000000a00 */
[----:B----4-:R-:W-:-:S07]  /*2780*/  ISETP.NE.AND P2, PT, R26, 0x1, PT ;  /* 0x000000011a00780c */ /* 0x010fce0003f45270 */
[----:B------:R-:W2:Y:S08]  /*2790*/  LDC.64 R6, c[0x0][0xb10] ;  /* 0x0002c400ff067b82 */ /* 0x000eb00000000a00 */
[----:B------:R-:W4:Y:S08]  /*27a0*/  LDC R8, c[0x0][0xb20] ;  /* 0x0002c800ff087b82 */ /* 0x000f300000000800 */
[----:B------:R-:W3:Y:S01]  /*27b0*/  LDC R14, c[0x0][0xb0c] ;  /* 0x0002c300ff0e7b82 */ /* 0x000ee20000000800 */
[----:B-1----:R-:W-:Y:S01]  /*27c0*/  IMAD.HI.U32 R9, R0, R5, RZ ;  /* 0x0000000500097227 */ /* 0x002fe200078e00ff */
[----:B------:R-:W-:-:S03]  /*27d0*/  ISETP.NE.AND P0, PT, R4, 0x1, PT ;  /* 0x000000010400780c */ /* 0x000fc60003f05270 */
[----:B------:R-:W-:-:S03]  /*27e0*/  IMAD.HI.U32 R5, R13, R5, RZ ;  /* 0x000000050d057227 */ /* 0x000fc600078e00ff */
[----:B------:R-:W1:Y:S01]  /*27f0*/  LDC.64 R2, c[0x0][0xb28] ;  /* 0x0002ca00ff027b82 */ /* 0x000e620000000a00 */
[----:B--2---:R-:W-:-:S04]  /*2800*/  IMAD.HI.U32 R16, R11, R6, RZ ;  /* 0x000000060b107227 */ /* 0x004fc800078e00ff */
[----:B------:R-:W-:Y:S01]  /*2810*/  IMAD.HI.U32 R18, R15, R6, RZ ;  /* 0x000000060f127227 */ /* 0x000fe200078e00ff */
[----:B------:R-:W-:Y:S02]  /*2820*/  SHF.R.U32.HI R16, RZ, R7, R16 ;  /* 0x00000007ff107219 */ /* 0x000fe40000011610 */
[-C--:B----4-:R-:W-:Y:S02]  /*2830*/  SHF.R.U32.HI R9, RZ, R8.reuse, R9 ;  /* 0x00000008ff097219 */ /* 0x090fe40000011609 */
[----:B------:R-:W-:Y:S02]  /*2840*/  SHF.R.U32.HI R8, RZ, R8, R5 ;  /* 0x00000008ff087219 */ /* 0x000fe40000011605 */
[----:B------:R-:W-:Y:S02]  /*2850*/  SEL R9, R0, R9, !P0 ;  /* 0x0000000900097207 */ /* 0x000fe40004000000 */
[----:B------:R-:W-:Y:S02]  /*2860*/  SHF.R.U32.HI R18, RZ, R7, R18 ;  /* 0x00000007ff127219 */ /* 0x000fe40000011612 */
[----:B---3--:R-:W-:-:S02]  /*2870*/  ISETP.NE.AND P1, PT, R14, 0x1, PT ;  /* 0x000000010e00780c */ /* 0x008fc40003f25270 */
[----:B------:R-:W-:Y:S02]  /*2880*/  SEL R5, R13, R8, !P0 ;  /* 0x000000080d057207 */ /* 0x000fe40004000000 */
[----:B------:R-:W-:Y:S02]  /*2890*/  SEL R17, R11, R16, !P1 ;  /* 0x000000100b117207 */ /* 0x000fe40004800000 */
[----:B------:R-:W-:Y:S01]  /*28a0*/  SEL R7, R15, R18, !P1 ;  /* 0x000000120f077207 */ /* 0x000fe20004800000 */
[----:B-1----:R-:W-:-:S04]  /*28b0*/  IMAD.HI.U32 R16, R9, R2, RZ ;  /* 0x0000000209107227 */ /* 0x002fc800078e00ff */
[----:B------:R-:W-:Y:S01]  /*28c0*/  IMAD.HI.U32 R6, R17, R2, RZ ;  /* 0x0000000211067227 */ /* 0x000fe200078e00ff */
[----:B------:R-:W-:-:S04]  /*28d0*/  @P2 SHF.R.U32.HI R9, RZ, R3, R16 ;  /* 0x00000003ff092219 */ /* 0x000fc80000011610 */
[----:B------:R-:W-:Y:S01]  /*28e0*/  @P2 SHF.R.U32.HI R17, RZ, R3, R6 ;  /* 0x00000003ff112219 */ /* 0x000fe20000011606 */
[----:B------:R-:W-:-:S04]  /*28f0*/  IMAD R9, R26, R9, RZ ;  /* 0x000000091a097224 */ /* 0x000fc800078e02ff */
[----:B------:R-:W-:Y:S01]  /*2900*/  IMAD R6, R26, R17, RZ ;  /* 0x000000111a067224 */ /* 0x000fe200078e02ff */
[----:B------:R-:W-:-:S04]  /*2910*/  ISETP.GE.AND P0, PT, R5, R9, PT ;  /* 0x000000090500720c */ /* 0x000fc80003f06270 */
[----:B------:R-:W-:Y:S01]  /*2920*/  ISETP.GE.OR P0, PT, R7, R6, P0 ;  /* 0x000000060700720c */ /* 0x000fe20000706670 */
[----:B------:R-:W-:-:S05]  /*2930*/  IMAD.HI.U32 R6, R5, R2, RZ ;  /* 0x0000000205067227 */ /* 0x000fca00078e00ff */
[----:B------:R-:W-:-:S04]  /*2940*/  SHF.R.U32.HI R6, RZ, R3, R6 ;  /* 0x00000003ff067219 */ /* 0x000fc80000011606 */
[----:B------:R-:W-:-:S03]  /*2950*/  SEL R6, R5, R6, !P2 ;  /* 0x0000000605067207 */ /* 0x000fc60005000000 */
[----:B------:R-:W-:-:S04]  /*2960*/  @!P0 IMAD.HI.U32 R8, R7, R2, RZ ;  /* 0x0000000207088227 */ /* 0x000fc800078e00ff */
[----:B------:R-:W-:Y:S01]  /*2970*/  IMAD.MOV R2, RZ, RZ, -R6 ;  /* 0x000000ffff027224 */ /* 0x000fe200078e0a06 */
[----:B------:R-:W-:-:S03]  /*2980*/  @!P0 SHF.R.U32.HI R8, RZ, R3, R8 ;  /* 0x00000003ff088219 */ /* 0x000fc60000011608 */
[----:B------:R-:W-:Y:S01]  /*2990*/  IMAD R2, R26, R2, R5 ;  /* 0x000000021a027224 */ /* 0x000fe200078e0205 */
[----:B------:R-:W-:Y:S02]  /*29a0*/  @!P0 SEL R3, R7, R8, !P2 ;  /* 0x0000000807038207 */ /* 0x000fe40005000000 */
[----:B------:R-:W-:-:S03]  /*29b0*/  IADD3 R8, PT, PT, -R5, RZ, RZ ;  /* 0x000000ff05087210 */ /* 0x000fc60007ffe1ff */
[--C-:B------:R-:W-:Y:S02]  /*29c0*/  @!P0 IMAD.IADD R6, R6, 0x1, -R3.reuse ;  /* 0x0000000106068824 */ /* 0x100fe400078e0a03 */
[----:B------:R-:W-:Y:S01]  /*29d0*/  @!P0 IMAD R3, R2, R17, R3 ;  /* 0x0000001102038224 */ /* 0x000fe200078e0203 */
[----:B------:R-:W-:Y:S01]  /*29e0*/  IADD3 R2, PT, PT, -R7, RZ, RZ ;  /* 0x000000ff07027210 */ /* 0x000fe20007ffe1ff */
[----:B------:R-:W-:Y:S02]  /*29f0*/  @!P0 IMAD R5, R26, R6, R7 ;  /* 0x000000061a058224 */ /* 0x000fe400078e0207 */
[----:B------:R-:W-:Y:S02]  /*2a00*/  IMAD R8, R4, R8, R13 ;  /* 0x0000000804087224 */ /* 0x000fe400078e020d */
[----:B------:R-:W-:Y:S02]  /*2a10*/  @!P0 IMAD.MOV.U32 R7, RZ, RZ, R3 ;  /* 0x000000ffff078224 */ /* 0x000fe400078e0003 */
[----:B------:R-:W-:-:S02]  /*2a20*/  IMAD R2, R14, R2, R15 ;  /* 0x000000020e027224 */ /* 0x000fc400078e020f */
[----:B------:R-:W-:Y:S02]  /*2a30*/  IMAD R13, R5, R4, R8 ;  /* 0x00000004050d7224 */ /* 0x000fe400078e0208 */
[----:B------:R-:W-:Y:S02]  /*2a40*/  IMAD R15, R7, R14, R2 ;  /* 0x0000000e070f7224 */ /* 0x000fe400078e0202 */
.L_x_38:
[----:B------:R-:W1:Y:S02]  /*2a50*/  LDCU UR4, c[0x0][0xb30] ;  /* 0x00016600ff0477ac */ /* 0x000e640008000800 */
[----:B-1----:R-:W-:-:S09]  /*2a60*/  UISETP.NE.AND UP0, UPT, UR4, 0x1, UPT ;  /* 0x000000010400788c */ /* 0x002fd2000bf05270 */
[----:B------:R-:W-:Y:S05]  /*2a70*/  BRA.U UP0, `(.L_x_39) ;  /* 0x0000000100407547 */ /* 0x000fea000b800000 */
[----:B------:R-:W1:Y:S08]  /*2a80*/  LDC.64 R4, c[0x0][0xb10] ;  /* 0x0002c400ff047b82 */ /* 0x000e700000000a00 */
[----:B------:R-:W2:Y:S08]  /*2a90*/  LDC.64 R2, c[0x0][0xb18] ;  /* 0x0002c600ff027b82 */ /* 0x000eb00000000a00 */
[----:B------:R-:W3:Y:S08]  /*2aa0*/  LDC R6, c[0x0][0xb20] ;  /* 0x0002c800ff067b82 */ /* 0x000ef00000000800 */
[----:B------:R-:W4:Y:S01]  /*2ab0*/  LDC R8, c[0x0][0xb0c] ;  /* 0x0002c300ff087b82 */ /* 0x000f220000000800 */
[----:B-1----:R-:W-:-:S05]  /*2ac0*/  IMAD.HI.U32 R4, R15, R4, RZ ;  /* 0x000000040f047227 */ /* 0x002fca00078e00ff */
[----:B------:R-:W-:Y:S01]  /*2ad0*/  SHF.R.U32.HI R4, RZ, R5, R4 ;  /* 0x00000005ff047219 */ /* 0x000fe20000011604 */
[----:B--2---:R-:W-:Y:S01]  /*2ae0*/  IMAD.HI.U32 R3, R13, R3, RZ ;  /* 0x000000030d037227 */ /* 0x004fe200078e00ff */
[----:B------:R-:W-:-:S04]  /*2af0*/  ISETP.NE.AND P0, PT, R2, 0x1, PT ;  /* 0x000000010200780c */ /* 0x000fc80003f05270 */
[----:B---3--:R-:W-:-:S04]  /*2b00*/  SHF.R.U32.HI R6, RZ, R6, R3 ;  /* 0x00000006ff067219 */ /* 0x008fc80000011603 */
[----:B------:R-:W-:Y:S02]  /*2b10*/  SEL R3, R13, R6, !P0 ;  /* 0x000000060d037207 */ /* 0x000fe40004000000 */
[----:B----4-:R-:W-:-:S04]  /*2b20*/  ISETP.NE.AND P1, PT, R8, 0x1, PT ;  /* 0x000000010800780c */ /* 0x010fc80003f25270 */
[----:B------:R-:W-:-:S05]  /*2b30*/  SEL R4, R15, R4, !P1 ;  /* 0x000000040f047207 */ /* 0x000fca0004800000 */
[----:B------:R-:W-:Y:S02]  /*2b40*/  IMAD.IADD R5, R3, 0x1, -R4 ;  /* 0x0000000103057824 */ /* 0x000fe400078e0a04 */
[----:B------:R-:W-:Y:S02]  /*2b50*/  IMAD.IADD R3, R4, 0x1, -R3 ;  /* 0x0000000104037824 */ /* 0x000fe400078e0a03 */
[----:B------:R-:W-:Y:S02]  /*2b60*/  IMAD R15, R5, R8, R15 ;  /* 0x00000008050f7224 */ /* 0x000fe400078e020f */
[----:B------:R-:W-:-:S07]  /*2b70*/  IMAD R13, R3, R2, R13 ;  /* 0x00000002030d7224 */ /* 0x000fce00078e020d */
.L_x_39:
[----:B------:R-:W-:Y:S01]  /*2b80*/  UMOV UR45, UR46 ;  /* 0x0000002e002d7c82 */ /* 0x000fe20008000000 */
[----:B------:R-:W-:Y:S01]  /*2b90*/  PLOP3.LUT P0, PT, PT, PT, PT, 0x80, 0x8 ;  /* 0x000000000008781c */ /* 0x000fe20003f0f070 */
[----:B------:R-:W-:Y:S01]  /*2ba0*/  IMAD.IADD R19, R15, 0x1, R84 ;  /* 0x000000010f137824 */ /* 0x000fe200078e0254 */
[----:B------:R-:W-:Y:S01]  /*2bb0*/  LOP3.LUT R10, R10, 0x1, RZ, 0x3c, !PT ;  /* 0x000000010a0a7812 */ /* 0x000fe200078e3cff */
[----:B------:R-:W-:Y:S01]  /*2bc0*/  IMAD.IADD R16, R13, 0x1, R78 ;  /* 0x000000010d107824 */ /* 0x000fe200078e024e */
[----:B------:R-:W-:Y:S09]  /*2bd0*/  @P3 BRA `(.L_x_40) ;  /* 0xffffffe800a03947 */ /* 0x000ff2000383ffff */
[----:B------:R-:W-:Y:S01]  /*2be0*/  UIADD3 UR30, UPT, UPT, UR30, 0x40, URZ ;  /* 0x000000401e1e7890 */ /* 0x000fe2000fffe0ff */
[----:B------:R-:W-:-:S03]  /*2bf0*/  SHF.L.U32 R3, R12, 0x1f, RZ ;  /* 0x0000001f0c037819 */ /* 0x000fc600000006ff */
[----:B------:R-:W-:-:S09]  /*2c00*/  ULEA UR4, UR47, UR30, 0x3 ;  /* 0x0000001e2f047291 */ /* 0x000fd2000f8e18ff */
[----:B------:R-:W1:Y:S02]  /*2c10*/  SYNCS.PHASECHK.TRANS64.TRYWAIT P0, [UR4], R3 ;  /* 0x00000003ff0075a7 */ /* 0x000e640008001104 */
[----:B-1----:R-:W-:Y:S05]  /*2c20*/  @!P0 BRA `(.L_x_41) ;  /* 0x00000060004c8947 */ /* 0x002fea0003800000 */
.L_x_140:
[----:B------:R-:W-:-:S04]  /*2c30*/  UIADD3 UR5, UPT, UPT, UR47, 0x1, URZ ;  /* 0x000000012f057890 */ /* 0x000fc8000fffe0ff */
[----:B------:R-:W-:-:S04]  /*2c40*/  UISETP.NE.AND UP0, UPT, UR5, 0x8, UPT ;  /* 0x000000080500788c */ /* 0x000fc8000bf05270 */
[----:B------:R-:W-:Y:S02]  /*2c50*/  USEL UR6, URZ, 0x1, UP0 ;  /* 0x00000001ff067887 */ /* 0x000fe40008000000 */
[----:B------:R-:W-:-:S04]  /*2c60*/  USEL UR5, UR5, URZ, UP0 ;  /* 0x000000ff05057287 */ /* 0x000fc80008000000 */
[----:B------:R-:W-:Y:S01]  /*2c70*/  ULEA UR4, UR5, UR30, 0x3 ;  /* 0x0000001e05047291 */ /* 0x000fe2000f8e18ff */
[----:B------:R-:W-:-:S04]  /*2c80*/  LOP3.LUT R2, R12, UR6, RZ, 0x3c, !PT ;  /* 0x000000060c027c12 */ /* 0x000fc8000f8e3cff */
[----:B-1----:R-:W-:-:S04]  /*2c90*/  SHF.L.U32 R3, R2, 0x1f, RZ ;  /* 0x0000001f02037819 */ /* 0x002fc800000006ff */
[----:B------:R-:W1:Y:S02]  /*2ca0*/  SYNCS.PHASECHK.TRANS64.TRYWAIT P0, [UR4], R3 ;  /* 0x00000003ff0075a7 */ /* 0x000e640008001104 */
[----:B-1----:R-:W-:Y:S05]  /*2cb0*/  @!P0 BRA `(.L_x_42) ;  /* 0x0000006000408947 */ /* 0x002fea0003800000 */
.L_x_142:
        /* <DEDUP_REMOVED lines=9> */
.L_x_144:
        /* <DEDUP_REMOVED lines=9> */
.L_x_146:
        /* <DEDUP_REMOVED lines=9> */
.L_x_148:
        /* <DEDUP_REMOVED lines=9> */
.L_x_150:
        /* <DEDUP_REMOVED lines=9> */
.L_x_152:
[----:B------:R-:W-:-:S04]  /*2f90*/  UIADD3 UR5, UPT, UPT, UR5, 0x1, URZ ;  /* 0x0000000105057890 */ /* 0x000fc8000fffe0ff */
[----:B------:R-:W-:-:S04]  /*2fa0*/  UISETP.NE.AND UP0, UPT, UR5, 0x8, UPT ;  /* 0x000000080500788c */ /* 0x000fc8000bf05270 */
[----:B------:R-:W-:Y:S02]  /*2fb0*/  USEL UR4, URZ, 0x1, UP0 ;  /* 0x00000001ff047887 */ /* 0x000fe40008000000 */
[----:B------:R-:W-:-:S04]  /*2fc0*/  USEL UR5, UR5, URZ, UP0 ;  /* 0x000000ff05057287 */ /* 0x000fc80008000000 */
[----:B------:R-:W-:Y:S01]  /*2fd0*/  ULEA UR5, UR5, UR30, 0x3 ;  /* 0x0000001e05057291 */ /* 0x000fe2000f8e18ff */
[----:B-1----:R-:W-:-:S04]  /*2fe0*/  LOP3.LUT R3, R2, UR4, RZ, 0x3c, !PT ;  /* 0x0000000402037c12 */ /* 0x002fc8000f8e3cff */
[----:B------:R-:W-:Y:S01]  /*2ff0*/  SHF.L.U32 R3, R3, 0x1f, RZ ;  /* 0x0000001f03037819 */ /* 0x000fe200000006ff */
[----:B------:R-:W-:-:S07]  /*3000*/  IMAD.U32 R0, RZ, RZ, UR5 ;  /* 0x00000005ff007e24 */ /* 0x000fce000f8e00ff */
.L_x_48:
[----:B-1----:R1:W2:Y:S02]  /*3010*/  SYNCS.PHASECHK.TRANS64.TRYWAIT P0, [R0+URZ], R3 ;  /* 0x00000003000075a7 */ /* 0x0022a400080011ff */
[----:B--2---:R-:W-:Y:S05]  /*3020*/  @!P0 NANOSLEEP.SYNCS 0x989680 ;  /* 0x009896800000895d */ /* 0x004fea0003900000 */
[----:B------:R-:W2:Y:S02]  /*3030*/  @!P0 SYNCS.PHASECHK.TRANS64 P0, [R0+URZ], R3 ;  /* 0x00000003000085a7 */ /* 0x000ea400080010ff */
[----:B--2---:R-:W-:Y:S05]  /*3040*/  @P0 EXIT ;  /* 0x000000000000094d */ /* 0x004fea0003800000 */
[----:B------:R-:W-:Y:S05]  /*3050*/  BRA `(.L_x_48) ;  /* 0xfffffffc00ec7947 */ /* 0x000fea000383ffff */
.L_x_22:
[----:B------:R-:W-:-:S04]  /*3060*/  UISETP.NE.AND UP1, UPT, UR45, URZ, UPT ;  /* 0x000000ff2d00728c */ /* 0x000fc8000bf25270 */
[----:B------:R-:W-:-:S09]  /*3070*/  UISETP.NE.OR UP1, UPT, UR4, 0x1, UP1 ;  /* 0x000000010400788c */ /* 0x000fd20008f25670 */
[----:B------:R-:W-:Y:S05]  /*3080*/  BRA.U UP1, `(.L_x_49) ;  /* 0x0000000101b07547 */ /* 0x000fea000b800000 */
[----:B------:R-:W-:Y:S01]  /*3090*/  UMOV UR4, 0x400 ;  /* 0x0000040000047882 */ /* 0x000fe20000000000 */
[----:B------:R-:W-:Y:S01]  /*30a0*/  HFMA2 R2, -RZ, RZ, 0, 5.9604644775390625e-08 ;  /* 0x00000001ff027431 */ /* 0x000fe200000001ff */
[----:B------:R-:W-:Y:S01]  /*30b0*/  ULEA UR45, UR45, UR4, 0x18 ;  /* 0x000000042d2d7291 */ /* 0x000fe2000f8ec0ff */
[----:B------:R-:W-:Y:S01]  /*30c0*/  ISETP.GE.U32.AND P0, PT, R8, 0x2, PT ;  /* 0x000000020800780c */ /* 0x000fe20003f06070 */
[----:B------:R-:W-:Y:S02]  /*30d0*/  IMAD.MOV.U32 R3, RZ, RZ, RZ ;  /* 0x000000ffff037224 */ /* 0x000fe400078e00ff */
[----:B------:R-:W-:Y:S02]  /*30e0*/  UIADD3 UR6, UPT, UPT, UR45, 0xd8, URZ ;  /* 0x000000d82d067890 */ /* 0x000fe4000fffe0ff */
[----:B------:R-:W-:Y:S02]  /*30f0*/  UIADD3 UR7, UPT, UPT, UR45, 0xd0, URZ ;  /* 0x000000d02d077890 */ /* 0x000fe4000fffe0ff */
[----:B------:R-:W-:-:S12]  /*3100*/  UPRMT UR6, URZ, 0x654, UR6 ;  /* 0x00000654ff067896 */ /* 0x000fd80008000006 */
.L_x_52:
[----:B------:R-:W-:Y:S01]  /*3110*/  SHF.L.U32 R7, R2, 0x1f, RZ ;  /* 0x0000001f02077819 */ /* 0x000fe200000006ff */
[----:B------:R-:W-:Y:S02]  /*3120*/  IMAD.U32 R9, RZ, RZ, UR7 ;  /* 0x00000007ff097e24 */ /* 0x000fe4000f8e00ff */
[----:B------:R-:W-:Y:S01]  /*3130*/  @!P0 IMAD.MOV.U32 R5, RZ, RZ, 0x10 ;  /* 0x00000010ff058424 */ /* 0x000fe200078e00ff */
[----:B------:R-:W2:Y:S02]  /*3140*/  SYNCS.PHASECHK.TRANS64.TRYWAIT P1, [UR45+0xd8], R7 ;  /* 0x0000d807ff0075a7 */ /* 0x000ea4000802112d */
[----:B------:R-:W-:-:S04]  /*3150*/  PRMT R9, R8, 0x654, R9 ;  /* 0x0000065408097816 */ /* 0x000fc80000000009 */
[----:B------:R-:W-:Y:S01]  /*3160*/  SEL R0, R9, R0, !P0 ;  /* 0x0000000009007207 */ /* 0x000fe20004000000 */
[----:B--2---:R-:W-:Y:S06]  /*3170*/  @!P1 BRA `(.L_x_50) ;  /* 0x0000005c00a09947 */ /* 0x004fec0003800000 */
.L_x_154:
[----:B------:R-:W-:Y:S01]  /*3180*/  UIADD3 UR4, UPT, UPT, UR45, 0x110, URZ ;  /* 0x000001102d047890 */ /* 0x000fe2000fffe0ff */
[----:B------:R3:W-:Y:S01]  /*3190*/  @!P0 SYNCS.ARRIVE.TRANS64.RED RZ, [R0+URZ], R5 ;  /* 0x0000000500ff89a7 */ /* 0x0007e200080004ff */
[----:B------:R-:W-:Y:S01]  /*31a0*/  UIADD3 UR5, UPT, UPT, UR45, 0xd0, URZ ;  /* 0x000000d02d057890 */ /* 0x000fe2000fffe0ff */
[----:B------:R-:W-:-:S08]  /*31b0*/  LOP3.LUT R2, R2, 0x1, RZ, 0x3c, !PT ;  /* 0x0000000102027812 */ /* 0x000fd000078e3cff */
[----:B------:R-:W-:Y:S06]  /*31c0*/  UGETNEXTWORKID.BROADCAST [UR4], [UR5] ;  /* 0x00000000040073ca */ /* 0x000fec0008000100 */
[----:B---3--:R-:W-:-:S04]  /*31d0*/  SHF.L.U32 R5, R3, 0x1f, RZ ;  /* 0x0000001f03057819 */ /* 0x008fc800000006ff */
[----:B------:R-:W3:Y:S02]  /*31e0*/  SYNCS.PHASECHK.TRANS64.TRYWAIT P1, [UR45+0xd0], R5 ;  /* 0x0000d005ff0075a7 */ /* 0x000ee4000802112d */
[----:B---3--:R-:W-:Y:S05]  /*31f0*/  @!P1 BRA `(.L_x_51) ;  /* 0x0000005c00989947 */ /* 0x008fea0003800000 */
.L_x_156:
[----:B--2---:R-:W2:Y:S01]  /*3200*/  LDS.128 R4, [UR45+0x110] ;  /* 0x0001102dff047984 */ /* 0x004ea20008000c00 */
[----:B------:R-:W-:Y:S01]  /*3210*/  LOP3.LUT R3, R3, 0x1, RZ, 0x3c, !PT ;  /* 0x0000000103037812 */ /* 0x000fe200078e3cff */
[----:B------:R-:W-:Y:S01]  /*3220*/  @!PT LDS RZ, [RZ] ;  /* 0x00000000fffff984 */ /* 0x000fe20000000800 */
[----:B------:R-:W-:Y:S01]  /*3230*/  @!PT LDS RZ, [RZ] ;  /* 0x00000000fffff984 */ /* 0x000fe20000000800 */
[----:B------:R-:W-:Y:S01]  /*3240*/  @!PT LDS RZ, [RZ] ;  /* 0x00000000fffff984 */ /* 0x000fe20000000800 */
[----:B------:R-:W-:Y:S01]  /*3250*/  @!PT LDS RZ, [RZ] ;  /* 0x00000000fffff984 */ /* 0x000fe20000000800 */
[----:B------:R3:W-:Y:S06]  /*3260*/  MEMBAR.ALL.CTA ;  /* 0x0000000000007992 */ /* 0x0007ec0000008000 */
[----:B---3--:R-:W3:Y:S02]  /*3270*/  FENCE.VIEW.ASYNC.S ;  /* 0x00000000000073c6 */ /* 0x008ee40000000000 */
[----:B---3--:R-:W-:Y:S01]  /*3280*/  SYNCS.ARRIVE.TRANS64.RED.A1T0 RZ, [UR6], RZ ;  /* 0x000000ffffff79a7 */ /* 0x008fe20008100406 */
[----:B--2---:R-:W-:-:S13]  /*3290*/  LOP3.LUT P1, RZ, R6, 0x1, RZ, 0xc0, !PT ;  /* 0x0000000106ff7812 */ /* 0x004fda000782c0ff */
[----:B------:R-:W-:Y:S05]  /*32a0*/  @P1 BRA `(.L_x_52) ;  /* 0xfffffffc00981947 */ /* 0x000fea000383ffff */
[----:B------:R-:W-:-:S04]  /*32b0*/  SHF.L.U32 R0, R2, 0x1f, RZ ;  /* 0x0000001f02007819 */ /* 0x000fc800000006ff */
[----:B------:R-:W2:Y:S02]  /*32c0*/  SYNCS.PHASECHK.TRANS64 P0, [UR45+0xd8], R0 ;  /* 0x0000d800ff0075a7 */ /* 0x000ea4000800102d */
[----:B-12---:R-:W-:Y:S05]  /*32d0*/  @P0 EXIT ;  /* 0x000000000000094d */ /* 0x006fea0003800000 */
[----:B------:R-:W-:-:S07]  /*32e0*/  MOV R0, UR45 ;  /* 0x0000002d00007c02 */ /* 0x000fce0008000f00 */
.L_x_53:
[----:B-1----:R-:W-:-:S04]  /*32f0*/  SHF.L.U32 R3, R2, 0x1f, RZ ;  /* 0x0000001f02037819 */ /* 0x002fc800000006ff */
[----:B------:R1:W2:Y:S03]  /*3300*/  SYNCS.PHASECHK.TRANS64.TRYWAIT P0, [R0+URZ+0xd8], R3 ;  /* 0x0000d803000075a7 */ /* 0x0002a600080011ff */
[----:B--2---:R-:W-:Y:S05]  /*3310*/  @!P0 NANOSLEEP.SYNCS 0x989680 ;  /* 0x009896800000895d */ /* 0x004fea0003900000 */
[----:B------:R-:W2:Y:S02]  /*3320*/  @!P0 SYNCS.PHASECHK.TRANS64 P0, [R0+URZ+0xd8], R3 ;  /* 0x0000d803000085a7 */ /* 0x000ea400080010ff */
[----:B--2---:R-:W-:Y:S05]  /*3330*/  @P0 EXIT ;  /* 0x000000000000094d */ /* 0x004fea0003800000 */
[----:B------:R-:W-:Y:S05]  /*3340*/  BRA `(.L_x_53) ;  /* 0xfffffffc00e87947 */ /* 0x000fea000383ffff */
.L_x_49:
[----:B------:R-:W-:Y:S05]  /*3350*/  BRA.U UP4, `(.L_x_54) ;  /* 0x0000000d04847547 */ /* 0x000fea000b800000 */
[----:B------:R-:W-:Y:S01]  /*3360*/  UMOV UR4, 0x40 ;  /* 0x0000004000047882 */ /* 0x000fe20000000000 */
[----:B------:R-:W-:Y:S01]  /*3370*/  NOP ;  /* 0x0000000000007918 */ /* 0x000fe20000000000 */
[----:B------:R-:W-:Y:S01]  /*3380*/  ULEA UR4, UR45, UR4, 0x18 ;  /* 0x000000042d047291 */ /* 0x000fe2000f8ec0ff */
[----:B------:R-:W-:Y:S02]  /*3390*/  UMOV UR5, 0x400 ;  /* 0x0000040000057882 */ /* 0x000fe40000000000 */
[----:B------:R-:W-:-:S06]  /*33a0*/  ULEA UR45, UR45, UR5, 0x18 ;  /* 0x000000052d2d7291 */ /* 0x000fcc000f8ec0ff */
[----:B------:R-:W2:Y:S02]  /*33b0*/  LDS.U8 R2, [UR4+0x1c] ;  /* 0x00001c04ff027984 */ /* 0x000ea40008000000 */
[----:B--2---:R-:W-:-:S13]  /*33c0*/  ISETP.NE.AND P0, PT, R2, RZ, PT ;  /* 0x000000ff0200720c */ /* 0x004fda0003f05270 */
[----:B------:R-:W-:Y:S05]  /*33d0*/  @P0 BRA `(.L_x_55) ;  /* 0x0000000000580947 */ /* 0x000fea0003800000 */
[----:B------:R-:W-:-:S13]  /*33e0*/  ELECT P0, URZ, PT ;  /* 0x0000000000ff782f */ /* 0x000fda0003800000 */
[----:B------:R-:W-:Y:S05]  /*33f0*/  @!P0 BRA `(.L_x_56) ;  /* 0x0000000000608947 */ /* 0x000fea0003800000 */
[----:B------:R-:W-:Y:S01]  /*3400*/  UMOV UR5, 0x10 ;  /* 0x0000001000057882 */ /* 0x000fe20000000000 */
[----:B------:R-:W-:Y:S01]  /*3410*/  HFMA2 R2, -RZ, RZ, 0, 5.9604644775390625e-08 ;  /* 0x00000001ff027431 */ /* 0x000fe200000001ff */
[----:B------:R-:W-:-:S03]  /*3420*/  MOV R3, 0xffff ;  /* 0x0000ffff00037802 */ /* 0x000fc60000000f00 */
[----:B------:R-:W-:Y:S04]  /*3430*/  DEPBAR.LE SB2, 0x36 ;  /* 0x0000ad800000791a */ /* 0x000fe80000000000 */
[----:B------:R-:W2:Y:S02]  /*3440*/  UTCATOMSWS.FIND_AND_SET.ALIGN UP0, UR5, UR5 ;  /* 0x00000005000575e3 */ /* 0x000ea40008000800 */
[----:B--2---:R-:W-:Y:S01]  /*3450*/  MOV R4, UR5 ;  /* 0x0000000500047c02 */ /* 0x004fe20008000f00 */
[----:B------:R-:W-:Y:S06]  /*3460*/  BRA.U UP0, `(.L_x_57) ;  /* 0x0000000100187547 */ /* 0x000fec000b800000 */
.L_x_58:
[----:B------:R-:W-:Y:S05]  /*3470*/  NANOSLEEP 0x64 ;  /* 0x000000640000795d */ /* 0x000fea0003800000 */
[----:B------:R-:W-:-:S05]  /*3480*/  UMOV UR5, 0x10 ;  /* 0x0000001000057882 */ /* 0x000fca0000000000 */
[----:B------:R-:W-:Y:S04]  /*3490*/  DEPBAR.LE SB2, 0x36 ;  /* 0x0000ad800000791a */ /* 0x000fe80000000000 */
[----:B------:R-:W2:Y:S02]  /*34a0*/  UTCATOMSWS.FIND_AND_SET.ALIGN UP0, UR5, UR5 ;  /* 0x00000005000575e3 */ /* 0x000ea40008000800 */
[----:B--2---:R-:W-:Y:S01]  /*34b0*/  MOV R4, UR5 ;  /* 0x0000000500047c02 */ /* 0x004fe20008000f00 */
[----:B------:R-:W-:Y:S05]  /*34c0*/  BRA.U !UP0, `(.L_x_58) ;  /* 0xfffffffd08e87547 */ /* 0x000fea000b83ffff */
.L_x_57:
[-C--:B------:R-:W-:Y:S02]  /*34d0*/  SHF.L.U32 R3, R3, R4.reuse, RZ ;  /* 0x0000000403037219 */ /* 0x080fe400000006ff */
[----:B------:R-:W-:Y:S01]  /*34e0*/  SHF.L.U32 R2, R2, R4, RZ ;  /* 0x0000000402027219 */ /* 0x000fe200000006ff */
[----:B------:R-:W-:Y:S02]  /*34f0*/  IMAD.SHL.U32 R4, R4, 0x20, RZ ;  /* 0x0000002004047824 */ /* 0x000fe400078e00ff */
[----:B------:R2:W-:Y:S04]  /*3500*/  ATOMS.OR RZ, [UR4+0x14], R3 ;  /* 0x00001403ffff798c */ /* 0x0005e8000b000004 */
[----:B------:R2:W-:Y:S04]  /*3510*/  ATOMS.OR RZ, [UR4+0x18], R2 ;  /* 0x00001802ffff798c */ /* 0x0005e8000b000004 */
[----:B------:R2:W-:Y:S01]  /*3520*/  STS [UR45+0x120], R4 ;  /* 0x00012004ff007988 */ /* 0x0005e2000800082d */
[----:B------:R-:W-:Y:S05]  /*3530*/  BRA `(.L_x_56) ;  /* 0x0000000000107947 */ /* 0x000fea0003800000 */
.L_x_55:
[----:B------:R-:W-:-:S05]  /*3540*/  MOV R2, 0xffffffff ;  /* 0xffffffff00027802 */ /* 0x000fca0000000f00 */
[----:B------:R2:W-:Y:S02]  /*3550*/  STS [UR45+0x120], R2 ;  /* 0x00012002ff007988 */ /* 0x0005e4000800082d */
[----:B--2---:R-:W-:Y:S02]  /*3560*/  MOV R2, 0x3580 ;  /* 0x0000358000027802 */ /* 0x004fe40000000f00 */
[----:B-1---5:R-:W-:Y:S05]  /*3570*/  CALL.REL.NOINC `($__internal_1_$__cuda_sm10x_tcgen05_guardrail_trap_phase_invalid_during_alloc) ;  /* 0x0000006000ac7944 */ /* 0x022fea0003c00000 */
.L_x_56:
[----:B------:R-:W-:Y:S05]  /*3580*/  WARPSYNC.ALL ;  /* 0x0000000000007948 */ /* 0x000fea0003800000 */
[----:B------:R-:W3:Y:S01]  /*3590*/  S2UR UR6, SR_CgaCtaId ;  /* 0x00000000000679c3 */ /* 0x000ee20000008800 */
[----:B------:R-:W-:Y:S01]  /*35a0*/  UMOV UR4, 0x400 ;  /* 0x0000040000047882 */ /* 0x000fe20000000000 */
[----:B------:R-:W-:-:S06]  /*35b0*/  NOP ;  /* 0x0000000000007918 */ /* 0x000fcc0000000000 */
[----:B------:R-:W-:Y:S06]  /*35c0*/  BAR.ARV 0x6, 0xa0 ;  /* 0x0182800000007b1d */ /* 0x000fec0000002000 */
[----:B------:R-:W-:Y:S01]  /*35d0*/  LOP3.LUT R0, R0, 0xffff, RZ, 0xc0, !PT ;  /* 0x0000ffff00007812 */ /* 0x000fe200078ec0ff */
[----:B------:R-:W-:Y:S01]  /*35e0*/  IMAD.MOV.U32 R11, RZ, RZ, 0x1 ;  /* 0x00000001ff0b7424 */ /* 0x000fe200078e00ff */
[----:B------:R-:W-:Y:S01]  /*35f0*/  UMOV UR16, URZ ;  /* 0x000000ff00107c82 */ /* 0x000fe20008000000 */
[----:B------:R-:W-:Y:S01]  /*3600*/  IMAD.MOV.U32 R10, RZ, RZ, RZ ;  /* 0x000000ffff0a7224 */ /* 0x000fe200078e00ff */
[----:B------:R-:W-:Y:S01]  /*3610*/  R2UR UR9, R0 ;  /* 0x00000000000972ca */ /* 0x000fe200000e0000 */
[----:B------:R-:W-:Y:S01]  /*3620*/  IMAD.MOV.U32 R8, RZ, RZ, RZ ;  /* 0x000000ffff087224 */ /* 0x000fe200078e00ff */
[----:B------:R-:W-:Y:S01]  /*3630*/  UMOV UR15, URZ ;  /* 0x000000ff000f7c82 */ /* 0x000fe20008000000 */
[----:B------:R-:W-:Y:S01]  /*3640*/  UMOV UR24, 0x0 ;  /* 0x0000000000187882 */ /* 0x000fe20000000000 */
[----:B------:R-:W-:Y:S01]  /*3650*/  UMOV UR25, 0x4210910 ;  /* 0x0421091000197882 */ /* 0x000fe20000000000 */
[----:B------:R-:W-:Y:S01]  /*3660*/  UMOV UR22, 0x0 ;  /* 0x0000000000167882 */ /* 0x000fe20000000000 */
[----:B---3--:R-:W-:Y:S01]  /*3670*/  ULEA UR6, UR6, UR4, 0x18 ;  /* 0x0000000406067291 */ /* 0x008fe2000f8ec0ff */
[----:B------:R-:W3:Y:S03]  /*3680*/  LDCU.64 UR4, c[0x0][0x388] ;  /* 0x00007100ff0477ac */ /* 0x000ee60008000a00 */
[----:B------:R-:W-:-:S02]  /*3690*/  UIADD3 UR10, UPT, UPT, UR6, 0x8800, URZ ;  /* 0x00008800060a7890 */ /* 0x000fc4000fffe0ff */
[----:B------:R-:W-:-:S03]  /*36a0*/  UIADD3 UR11, UPT, UPT, UR6, 0x18800, URZ ;  /* 0x00018800060b7890 */ /* 0x000fc6000fffe0ff */
[----:B--2---:R-:W2:Y:S01]  /*36b0*/  LDS R2, [UR6+0x120] ;  /* 0x00012006ff027984 */ /* 0x004ea20008000800 */
[----:B------:R-:W-:Y:S02]  /*36c0*/  USHF.R.U32.HI UR10, URZ, 0x4, UR10 ;  /* 0x00000004ff0a7899 */ /* 0x000fe4000801160a */
[----:B------:R-:W-:Y:S02]  /*36d0*/  USHF.R.U32.HI UR11, URZ, 0x4, UR11 ;  /* 0x00000004ff0b7899 */ /* 0x000fe4000801160b */
[----:B------:R-:W-:Y:S02]  /*36e0*/  ULOP3.LUT UR10, UR10, 0x3fff, URZ, 0xc0, !UPT ;  /* 0x00003fff0a0a7892 */ /* 0x000fe4000f8ec0ff */
[----:B------:R-:W-:Y:S02]  /*36f0*/  ULOP3.LUT UR11, UR11, 0x3fff, URZ, 0xc0, !UPT ;  /* 0x00003fff0b0b7892 */ /* 0x000fe4000f8ec0ff */
[----:B------:R-:W-:Y:S02]  /*3700*/  ULOP3.LUT UR10, UR10, 0x10000, URZ, 0xfc, !UPT ;  /* 0x000100000a0a7892 */ /* 0x000fe4000f8efcff */
[----:B---3--:R-:W-:-:S02]  /*3710*/  UIADD3 UR7, UPT, UPT, UR4, 0x1f, URZ ;  /* 0x0000001f04077890 */ /* 0x008fc4000fffe0ff */
[----:B------:R-:W-:Y:S02]  /*3720*/  ULOP3.LUT UR11, UR11, 0x1000000, URZ, 0xfc, !UPT ;  /* 0x010000000b0b7892 */ /* 0x000fe4000f8efcff */
[----:B------:R-:W-:Y:S01]  /*3730*/  USHF.R.S32.HI UR4, URZ, 0x1f, UR7 ;  /* 0x0000001fff047899 */ /* 0x000fe20008011407 */
[----:B------:R-:W-:Y:S01]  /*3740*/  UMOV UR23, 0x4210910 ;  /* 0x0421091000177882 */ /* 0x000fe20000000000 */
[----:B------:R-:W-:Y:S02]  /*3750*/  UMOV UR20, 0x0 ;  /* 0x0000000000147882 */ /* 0x000fe40000000000 */
[----:B------:R-:W-:Y:S01]  /*3760*/  ULEA.HI UR7, UR4, UR7, URZ, 0x5 ;  /* 0x0000000704077291 */ /* 0x000fe2000f8f28ff */
[----:B------:R-:W-:Y:S01]  /*3770*/  UMOV UR21, 0x4210910 ;  /* 0x0421091000157882 */ /* 0x000fe20000000000 */
[----:B------:R-:W-:Y:S02]  /*3780*/  UMOV UR18, 0x0 ;  /* 0x0000000000127882 */ /* 0x000fe40000000000 */
[----:B------:R-:W-:Y:S01]  /*3790*/  USHF.R.S32.HI UR7, URZ, 0x5, UR7 ;  /* 0x00000005ff077899 */ /* 0x000fe20008011407 */
[----:B------:R-:W-:-:S02]  /*37a0*/  UMOV UR19, 0x4210910 ;  /* 0x0421091000137882 */ /* 0x000fc40000000000 */
[----:B------:R-:W3:Y:S01]  /*37b0*/  LDCU UR4, c[0x0][0x390] ;  /* 0x00007200ff0477ac */ /* 0x000ee20008000800 */
[----:B------:R-:W-:Y:S02]  /*37c0*/  UIMAD UR7, UR7, UR5, URZ ;  /* 0x00000005070772a4 */ /* 0x000fe4000f8e02ff */
[----:B------:R-:W-:-:S04]  /*37d0*/  UIADD3 UR5, UPT, UPT, UR6, 0xd8, URZ ;  /* 0x000000d806057890 */ /* 0x000fc8000fffe0ff */
[----:B------:R-:W-:Y:S01]  /*37e0*/  UPRMT UR5, URZ, 0x654, UR5 ;  /* 0x00000654ff057896 */ /* 0x000fe20008000005 */
[C---:B--2---:R-:W-:Y:S01]  /*37f0*/  VIADD R5, R2.reuse, 0x80 ;  /* 0x0000008002057836 */ /* 0x044fe20000000000 */
[----:B------:R-:W-:Y:S01]  /*3800*/  LOP3.LUT R4, R2, 0xffff, RZ, 0xc0, !PT ;  /* 0x0000ffff02047812 */ /* 0x000fe200078ec0ff */
[----:B---3--:R-:W-:-:S03]  /*3810*/  UIMAD UR4, UR7, UR4, URZ ;  /* 0x00000004070472a4 */ /* 0x008fc6000f8e02ff */
[----:B------:R-:W-:Y:S01]  /*3820*/  LOP3.LUT R5, R5, 0xffff, RZ, 0xc0, !PT ;  /* 0x0000ffff05057812 */ /* 0x000fe200078ec0ff */
[----:B------:R-:W-:-:S04]  /*3830*/  UIADD3 UR17, UPT, UPT, UR4, -0x1, URZ ;  /* 0xffffffff04117890 */ /* 0x000fc8000fffe0ff */
[----:B------:R2:W-:Y:S01]  /*3840*/  STL.64 [R1], R4 ;  /* 0x0000000401007387 */ /* 0x0005e20000100a00 */
[----:B------:R-:W-:-:S11]  /*3850*/  UISETP.GE.AND UP2, UPT, UR4, 0x1, UPT ;  /* 0x000000010400788c */ /* 0x000fd6000bf46270 */
.L_x_65:
[----:B--2---:R-:W-:-:S04]  /*3860*/  SHF.L.U32 R3, R10, 0x1f, RZ ;  /* 0x0000001f0a037819 */ /* 0x004fc800000006ff */
[----:B---3--:R-:W3:Y:S02]  /*3870*/  SYNCS.PHASECHK.TRANS64.TRYWAIT P0, [UR6+0xd0], R3 ;  /* 0x0000d003ff0075a7 */ /* 0x008ee40008001106 */
[----:B---34-:R-:W-:Y:S05]  /*3880*/  @!P0 BRA `(.L_x_59) ;  /* 0x00000058000c8947 */ /* 0x018fea0003800000 */
.L_x_158:
[----:B--2---:R-:W2:Y:S01]  /*3890*/  LDS.128 R4, [UR6+0x110] ;  /* 0x00011006ff047984 */ /* 0x004ea20008000c00 */
[----:B------:R-:W-:Y:S01]  /*38a0*/  ULEA UR8, UR16, UR6, 0x3 ;  /* 0x0000000610087291 */ /* 0x000fe2000f8e18ff */
[----:B---3--:R-:W-:Y:S01]  /*38b0*/  SHF.L.U32 R3, R11, 0x1f, RZ ;  /* 0x0000001f0b037819 */ /* 0x008fe200000006ff */
[----:B------:R-:W-:Y:S01]  /*38c0*/  @!PT LDS RZ, [RZ] ;  /* 0x00000000fffff984 */ /* 0x000fe20000000800 */
[----:B------:R-:W-:Y:S01]  /*38d0*/  @!PT LDS RZ, [RZ] ;  /* 0x00000000fffff984 */ /* 0x000fe20000000800 */
[----:B------:R-:W-:Y:S01]  /*38e0*/  @!PT LDS RZ, [RZ] ;  /* 0x00000000fffff984 */ /* 0x000fe20000000800 */
[----:B------:R-:W-:Y:S01]  /*38f0*/  @!PT LDS RZ, [RZ] ;  /* 0x00000000fffff984 */ /* 0x000fe20000000800 */
[----:B------:R3:W-:Y:S06]  /*3900*/  MEMBAR.ALL.CTA ;  /* 0x0000000000007992 */ /* 0x0007ec0000008000 */
[----:B---3--:R-:W3:Y:S02]  /*3910*/  FENCE.VIEW.ASYNC.S ;  /* 0x00000000000073c6 */ /* 0x008ee40000000000 */
[----:B---3--:R-:W-:Y:S01]  /*3920*/  SYNCS.ARRIVE.TRANS64.RED.A1T0 RZ, [UR5], RZ ;  /* 0x000000ffffff79a7 */ /* 0x008fe20008100405 */
[----:B------:R-:W3:Y:S02]  /*3930*/  SYNCS.PHASECHK.TRANS64.TRYWAIT P0, [UR8+0xf0], R3 ;  /* 0x0000f003ff0075a7 */ /* 0x000ee40008001108 */
[----:B--23--:R-:W-:Y:S05]  /*3940*/  @!P0 BRA `(.L_x_60) ;  /* 0x0000005400f48947 */ /* 0x00cfea0003800000 */
.L_x_160:
[----:B------:R-:W-:Y:S05]  /*3950*/  BRA.U !UP2, `(.L_x_61) ;  /* 0x000000010af07547 */ /* 0x000fea000b800000 */
[----:B--2---:R-:W-:Y:S01]  /*3960*/  IMAD.U32 R0, RZ, RZ, UR16 ;  /* 0x00000010ff007e24 */ /* 0x004fe2000f8e00ff */
[----:B------:R-:W-:-:S04]  /*3970*/  ULEA UR4, UR15, UR6, 0x3 ;  /* 0x000000060f047291 */ /* 0x000fc8000f8e18ff */
[----:B------:R-:W-:Y:S02]  /*3980*/  LEA R3, R0, R1, 0x2 ;  /* 0x0000000100037211 */ /* 0x000fe400078e10ff */
[----:B------:R-:W-:-:S04]  /*3990*/  SHF.L.U32 R0, R8, 0x1f, RZ ;  /* 0x0000001f08007819 */ /* 0x000fc800000006ff */
[----:B------:R-:W5:Y:S01]  /*39a0*/  LDL R3, [R3] ;  /* 0x0000000003037983 */ /* 0x000f620000100800 */
[----:B------:R2:W3:Y:S01]  /*39b0*/  SYNCS.PHASECHK.TRANS64.TRYWAIT P2, [UR4], R0 ;  /* 0x00000000ff0075a7 */ /* 0x0004e20008041104 */
[----:B------:R-:W-:Y:S01]  /*39c0*/  UPLOP3.LUT UP3, UPT, UPT, UPT, UPT, 0x40, 0x4 ;  /* 0x000000000004789c */ /* 0x000fe20003f6e870 */
[----:B------:R-:W-:Y:S01]  /*39d0*/  UMOV UR14, UR17 ;  /* 0x00000011000e7c82 */ /* 0x000fe20008000000 */
[----:B------:R-:W-:-:S09]  /*39e0*/  UMOV UR13, UR15 ;  /* 0x0000000f000d7c82 */ /* 0x000fd20008000000 */
.L_x_64:
[----:B----4-:R-:W-:Y:S01]  /*39f0*/  ULEA UR7, UR13, UR6, 0x3 ;  /* 0x000000060d077291 */ /* 0x010fe2000f8e18ff */
[----:B--23--:R-:W-:Y:S11]  /*3a00*/  @P2 BRA `(.L_x_62) ;  /* 0x00000000000c2947 */ /* 0x00cff60003800000 */
[----:B------:R-:W-:Y:S04]  /*3a10*/  SHF.L.U32 R9, R8, 0x1f, RZ ;  /* 0x0000001f08097819 */ /* 0x000fe800000006ff */
[----:B------:R-:W3:Y:S02]  /*3a20*/  SYNCS.PHASECHK.TRANS64.TRYWAIT P0, [UR7], R9 ;  /* 0x00000009ff0075a7 */ /* 0x000ee40008001107 */
[----:B---3--:R-:W-:Y:S05]  /*3a30*/  @!P0 BRA `(.L_x_63) ;  /* 0x0000005400d08947 */ /* 0x008fea0003800000 */
.L_x_62:
[----:B------:R-:W-:Y:S01]  /*3a40*/  UISETP.NE.AND UP0, UPT, UR14, URZ, UPT ;  /* 0x000000ff0e00728c */ /* 0x000fe2000bf05270 */
[----:B------:R-:W-:Y:S01]  /*3a50*/  PLOP3.LUT P2, PT, PT, PT, PT, 0x80, 0x8 ;  /* 0x000000000008781c */ /* 0x000fe20003f4f070 */
[----:B------:R-:W-:Y:S01]  /*3a60*/  UIADD3 UR15, UPT, UPT, UR13, 0x1, URZ ;  /* 0x000000010d0f7890 */ /* 0x000fe2000fffe0ff */
[----:B------:R-:W-:Y:S03]  /*3a70*/  ELECT P1, URZ, PT ;  /* 0x0000000000ff782f */ /* 0x000fe60003820000 */
[----:B------:R-:W-:Y:S01]  /*3a80*/  UISETP.NE.AND UP1, UPT, UR15, 0x8, UPT ;  /* 0x000000080f00788c */ /* 0x000fe2000bf25270 */
[----:B------:R-:W-:Y:S01]  /*3a90*/  PLOP3.LUT P0, PT, PT, PT, UP0, 0x80, 0x8 ;  /* 0x000000000008781c */ /* 0x000fe20003f0f008 */
[----:B------:R-:W-:Y:S02]  /*3aa0*/  ULEA UR26, UR13, UR11, 0xa ;  /* 0x0000000b0d1a7291 */ /* 0x000fe4000f8e50ff */
[----:B------:R-:W-:Y:S02]  /*3ab0*/  USEL UR12, URZ, 0x1, UP1 ;  /* 0x00000001ff0c7887 */ /* 0x000fe40008800000 */
[----:B------:R-:W-:Y:S02]  /*3ac0*/  USEL UR15, UR15, URZ, UP1 ;  /* 0x000000ff0f0f7287 */ /* 0x000fe40008800000 */
[----:B------:R-:W-:Y:S02]  /*3ad0*/  ULEA UR28, UR13, UR10, 0x9 ;  /* 0x0000000a0d1c7291 */ /* 0x000fe4000f8e48ff */
[----:B------:R-:W-:Y:S01]  /*3ae0*/  @UP0 ULEA UR4, UR15, UR6, 0x3 ;  /* 0x000000060f040291 */ /* 0x000fe2000f8e18ff */
[----:B------:R-:W-:Y:S01]  /*3af0*/  LOP3.LUT R8, R8, UR12, RZ, 0x3c, !PT ;  /* 0x0000000c08087c12 */ /* 0x000fe2000f8e3cff */
[----:B------:R-:W-:Y:S02]  /*3b00*/  UIADD3 UR36, UPT, UPT, UR26, 0x40, URZ ;  /* 0x000000401a247890 */ /* 0x000fe4000fffe0ff */
[----:B------:R-:W-:Y:S01]  /*3b10*/  UIADD3 UR34, UPT, UPT, UR28, 0x2, URZ ;  /* 0x000000021c227890 */ /* 0x000fe2000fffe0ff */
[----:B--2---:R-:W-:Y:S01]  /*3b20*/  @P0 SHF.L.U32 R0, R8, 0x1f, RZ ;  /* 0x0000001f08000819 */ /* 0x004fe200000006ff */
[----:B------:R-:W-:Y:S02]  /*3b30*/  UIADD3 UR32, UPT, UPT, UR26, 0x80, URZ ;  /* 0x000000801a207890 */ /* 0x000fe4000fffe0ff */
[----:B------:R-:W-:Y:S01]  /*3b40*/  UIADD3 UR30, UPT, UPT, UR28, 0x4, URZ ;  /* 0x000000041c1e7890 */ /* 0x000fe2000fffe0ff */
[----:B------:R4:W2:Y:S01]  /*3b50*/  @P0 SYNCS.PHASECHK.TRANS64.TRYWAIT P2, [UR4], R0 ;  /* 0x00000000ff0005a7 */ /* 0x0008a20008041104 */
[----:B------:R-:W-:Y:S02]  /*3b60*/  ELECT P0, URZ, PT ;  /* 0x0000000000ff782f */ /* 0x000fe40003800000 */
[C---:B-----5:R-:W-:Y:S01]  /*3b70*/  @P1 R2UR.BROADCAST UR4, R3.reuse ;  /* 0x00000000030412ca */ /* 0x060fe200008e0000 */
[----:B------:R-:W-:Y:S10]  /*3b80*/  UIADD3 UR7, UPT, UPT, UR7, 0x40, URZ ;  /* 0x0000004007077890 */ /* 0x000ff4000fffe0ff */
[C---:B------:R-:W-:Y:S02]  /*3b90*/  @P0 R2UR.BROADCAST UR12, R3.reuse ;  /* 0x00000000030c02ca */ /* 0x040fe400008e0000 */
[----:B------:R-:W-:Y:S01]  /*3ba0*/  ELECT P0, URZ, PT ;  /* 0x0000000000ff782f */ /* 0x000fe20003800000 */
[----:B------:R-:W-:Y:S01]  /*3bb0*/  UMOV UR27, 0x20004020 ;  /* 0x20004020001b7882 */ /* 0x000fe20000000000 */
[----:B------:R-:W-:Y:S01]  /*3bc0*/  UMOV UR29, 0x40004040 ;  /* 0x40004040001d7882 */ /* 0x000fe20000000000 */
[----:B------:R-:W-:Y:S01]  /*3bd0*/  UMOV UR37, 0x20004020 ;  /* 0x2000402000257882 */ /* 0x000fe20000000000 */
[----:B------:R-:W-:Y:S01]  /*3be0*/  UMOV UR35, 0x40004040 ;  /* 0x4000404000237882 */ /* 0x000fe20000000000 */
[----:B------:R-:W-:Y:S01]  /*3bf0*/  UMOV UR33, 0x20004020 ;  /* 0x2000402000217882 */ /* 0x000fe20000000000 */
[----:B------:R-:W-:Y:S01]  /*3c00*/  UMOV UR31, 0x40004040 ;  /* 0x40004040001f7882 */ /* 0x000fe20000000000 */
[----:B------:R-:W-:Y:S01]  /*3c10*/  UMOV UR13, UR15 ;  /* 0x0000000f000d7c82 */ /* 0x000fe20008000000 */
[----:B------:R3:W-:Y:S01]  /*3c20*/  UTCHMMA gdesc[UR28], gdesc[UR26], tmem[UR4], tmem[UR24], idesc[UR25], UP3 ;  /* 0x00ff181a1c0075ea */ /* 0x0007e20009800004 */
[----:B------:R-:W-:Y:S02]  /*3c30*/  UPLOP3.LUT UP3, UPT, UPT, UPT, UPT, 0x80, 0x8 ;  /* 0x000000000008789c */ /* 0x000fe40003f6f070 */
[----:B------:R1:W-:Y:S01]  /*3c40*/  UTCHMMA gdesc[UR34], gdesc[UR36], tmem[UR12], tmem[UR22], idesc[UR23], UPT ;  /* 0x00ff1624220075ea */ /* 0x0003e2000b80000c */
[----:B---3--:R-:W-:Y:S01]  /*3c50*/  UIADD3 UR26, UPT, UPT, UR26, 0xc0, URZ ;  /* 0x000000c01a1a7890 */ /* 0x008fe2000fffe0ff */
[C---:B------:R-:W-:Y:S02]  /*3c60*/  @P0 R2UR.BROADCAST UR4, R3.reuse ;  /* 0x00000000030402ca */ /* 0x040fe400008e0000 */
[----:B------:R-:W-:Y:S11]  /*3c70*/  ELECT P0, URZ, PT ;  /* 0x0000000000ff782f */ /* 0x000ff60003800000 */
[----:B------:R-:W-:Y:S02]  /*3c80*/  @!UPT UIADD3 URZ, UPT, UPT, URZ, URZ, URZ ;  /* 0x000000fffffff290 */ /* 0x000fe4000fffe0ff */
[----:B-1----:R-:W-:Y:S01]  /*3c90*/  @P0 R2UR.BROADCAST UR12, R3 ;  /* 0x00000000030c02ca */ /* 0x002fe200008e0000 */
[----:B------:R-:W-:Y:S01]  /*3ca0*/  UIADD3 UR28, UPT, UPT, UR28, 0x6, URZ ;  /* 0x000000061c1c7890 */ /* 0x000fe2000fffe0ff */
[----:B------:R1:W-:Y:S11]  /*3cb0*/  UTCHMMA gdesc[UR30], gdesc[UR32], tmem[UR4], tmem[UR20], idesc[UR21], UPT ;  /* 0x00ff14201e0075ea */ /* 0x0003f6000b800004 */
[----:B------:R4:W-:Y:S01]  /*3cc0*/  UTCHMMA gdesc[UR28], gdesc[UR26], tmem[UR12], tmem[UR18], idesc[UR19], UPT ;  /* 0x00ff121a1c0075ea */ /* 0x0009e2000b80000c */
[----:B------:R4:W-:Y:S01]  /*3cd0*/  UTCBAR.MULTICAST [UR7], URZ, UR9 ;  /* 0x000000ff070073e9 */ /* 0x0009e20008000809 */
[----:B-1----:R-:W-:Y:S02]  /*3ce0*/  UIADD3 UR4, UPT, UPT, UR14, 0x1, URZ ;  /* 0x000000010e047890 */ /* 0x002fe4000fffe0ff */
[----:B------:R-:W-:Y:S02]  /*3cf0*/  UIADD3 UR14, UPT, UPT, UR14, -0x1, URZ ;  /* 0xffffffff0e0e7890 */ /* 0x000fe4000fffe0ff */
[----:B------:R-:W-:Y:S09]  /*3d00*/  UISETP.GT.U32.AND UP0, UPT, UR4, 0x1, UPT ;  /* 0x000000010400788c */ /* 0x000ff2000bf04070 */
[----:B------:R-:W-:Y:S05]  /*3d10*/  BRA.U UP0, `(.L_x_64) ;  /* 0xfffffffd00347547 */ /* 0x000fea000b83ffff */
.L_x_61:
[----:B------:R-:W-:Y:S01]  /*3d20*/  UIADD3 UR16, UPT, UPT, UR16, 0x1, URZ ;  /* 0x0000000110107890 */ /* 0x000fe2000fffe0ff */
[----:B------:R-:W-:Y:S01]  /*3d30*/  LOP3.LUT P0, RZ, R6, 0x1, RZ, 0xc0, !PT ;  /* 0x0000000106ff7812 */ /* 0x000fe2000780c0ff */
[----:B------:R-:W-:Y:S01]  /*3d40*/  UIADD3 UR8, UPT, UPT, UR8, 0xe0, URZ ;  /* 0x000000e008087890 */ /* 0x000fe2000fffe0ff */
[----:B------:R-:W-:Y:S01]  /*3d50*/  LOP3.LUT R10, R10, 0x1, RZ, 0x3c, !PT ;  /* 0x000000010a0a7812 */ /* 0x000fe200078e3cff */
[----:B------:R-:W-:-:S04]  /*3d60*/  UISETP.NE.AND UP0, UPT, UR16, 0x2, UPT ;  /* 0x000000021000788c */ /* 0x000fc8000bf05270 */
[----:B------:R-:W-:Y:S02]  /*3d70*/  USEL UR4, URZ, 0x1, UP0 ;  /* 0x00000001ff047887 */ /* 0x000fe40008000000 */
[----:B------:R-:W-:Y:S01]  /*3d80*/  USEL UR16, UR16, URZ, UP0 ;  /* 0x000000ff10107287 */ /* 0x000fe20008000000 */
[----:B------:R3:W-:Y:S03]  /*3d90*/  UTCBAR [UR8], URZ ;  /* 0x000000ff080073e9 */ /* 0x0007e600080000ff */
[----:B------:R-:W-:Y:S01]  /*3da0*/  LOP3.LUT R11, R11, UR4, RZ, 0x3c, !PT ;  /* 0x000000040b0b7c12 */ /* 0x000fe2000f8e3cff */
[----:B------:R-:W-:Y:S07]  /*3db0*/  @P0 BRA `(.L_x_65) ;  /* 0xfffffff800a80947 */ /* 0x000fee000383ffff */
[----:B------:R-:W1:Y:S01]  /*3dc0*/  S2UR UR4, SR_CgaCtaId ;  /* 0x00000000000479c3 */ /* 0x000e620000008800 */
[----:B------:R-:W-:Y:S01]  /*3dd0*/  ELECT P0, URZ, PT ;  /* 0x0000000000ff782f */ /* 0x000fe20003800000 */
[----:B--2-4-:R-:W-:Y:S01]  /*3de0*/  IMAD.MOV.U32 R0, RZ, RZ, 0x1 ;  /* 0x00000001ff007424 */ /* 0x014fe200078e00ff */
[----:B------:R-:W-:Y:S01]  /*3df0*/  UIADD3 UR6, UPT, UPT, UR6, 0xf0, URZ ;  /* 0x000000f006067890 */ /* 0x000fe2000fffe0ff */
[----:B------:R-:W-:Y:S01]  /*3e00*/  SHF.L.U32 R3, R11, 0x1f, RZ ;  /* 0x0000001f0b037819 */ /* 0x000fe200000006ff */
[----:B------:R-:W-:-:S03]  /*3e10*/  UMOV UR5, 0x40 ;  /* 0x0000004000057882 */ /* 0x000fc60000000000 */
[----:B------:R-:W-:Y:S01]  /*3e20*/  UVIRTCOUNT.DEALLOC.SMPOOL 0x80 ;  /* 0x000000800000784c */ /* 0x000fe20000000000 */
[----:B-1----:R-:W-:Y:S02]  /*3e30*/  ULEA UR4, UR4, UR5, 0x18 ;  /* 0x0000000504047291 */ /* 0x002fe4000f8ec0ff */
[----:B------:R-:W-:-:S07]  /*3e40*/  ULEA UR5, UR16, UR6, 0x3 ;  /* 0x0000000610057291 */ /* 0x000fce000f8e18ff */
[----:B------:R1:W-:Y:S02]  /*3e50*/  @P0 STS.U8 [UR4+0x1c], R0 ;  /* 0x00001c00ff000988 */ /* 0x0003e40008000004 */
[----:B------:R-:W2:Y:S02]  /*3e60*/  SYNCS.PHASECHK.TRANS64.TRYWAIT P0, [UR5], R3 ;  /* 0x00000003ff0075a7 */ /* 0x000ea40008001105 */
[----:B-12---:R-:W-:Y:S05]  /*3e70*/  @!P0 BRA `(.L_x_66) ;  /* 0x0000005000d88947 */ /* 0x006fea0003800000 */
.L_x_163:
[----:B------:R-:W-:-:S04]  /*3e80*/  UIADD3 UR7, UPT, UPT, UR16, 0x1, URZ ;  /* 0x0000000110077890 */ /* 0x000fc8000fffe0ff */
[----:B------:R-:W-:-:S04]  /*3e90*/  UISETP.NE.AND UP0, UPT, UR7, 0x2, UPT ;  /* 0x000000020700788c */ /* 0x000fc8000bf05270 */
[----:B------:R-:W-:Y:S02]  /*3ea0*/  USEL UR5, URZ, 0x1, UP0 ;  /* 0x00000001ff057887 */ /* 0x000fe40008000000 */
[----:B------:R-:W-:-:S04]  /*3eb0*/  USEL UR7, UR7, URZ, UP0 ;  /* 0x000000ff07077287 */ /* 0x000fc80008000000 */
[----:B------:R-:W-:Y:S01]  /*3ec0*/  ULEA UR7, UR7, UR6, 0x3 ;  /* 0x0000000607077291 */ /* 0x000fe2000f8e18ff */
[----:B-1----:R-:W-:-:S04]  /*3ed0*/  LOP3.LUT R3, R11, UR5, RZ, 0x3c, !PT ;  /* 0x000000050b037c12 */ /* 0x002fc8000f8e3cff */
[----:B------:R-:W-:-:S04]  /*3ee0*/  SHF.L.U32 R3, R3, 0x1f, RZ ;  /* 0x0000001f03037819 */ /* 0x000fc800000006ff */
[----:B------:R-:W1:Y:S02]  /*3ef0*/  SYNCS.PHASECHK.TRANS64.TRYWAIT P0, [UR7], R3 ;  /* 0x00000003ff0075a7 */ /* 0x000e640008001107 */
[----:B-1----:R-:W-:Y:S05]  /*3f00*/  @!P0 BRA `(.L_x_67) ;  /* 0x0000005000cc8947 */ /* 0x002fea0003800000 */
.L_x_165:
[----:B------:R-:W-:Y:S01]  /*3f10*/  NOP ;  /* 0x0000000000007918 */ /* 0x000fe20000000000 */
[----:B-1----:R-:W1:Y:S01]  /*3f20*/  LDS R0, [UR4+0x14] ;  /* 0x00001404ff007984 */ /* 0x002e620008000800 */
[----:B------:R-:W-:Y:S01]  /*3f30*/  LOP3.LUT R2, R2, 0xffff, RZ, 0xc0, !PT ;  /* 0x0000ffff02027812 */ /* 0x000fe200078ec0ff */
[----:B------:R-:W-:Y:S02]  /*3f40*/  IMAD.MOV.U32 R3, RZ, RZ, 0xffff ;  /* 0x0000ffffff037424 */ /* 0x000fe400078e00ff */
[----:B------:R-:W-:Y:S01]  /*3f50*/  IMAD.MOV.U32 R5, RZ, RZ, 0x1 ;  /* 0x00000001ff057424 */ /* 0x000fe200078e00ff */
[----:B------:R-:W-:-:S04]  /*3f60*/  SHF.R.U32.HI R2, RZ, 0x5, R2 ;  /* 0x00000005ff027819 */ /* 0x000fc80000011602 */
[-C--:B------:R-:W-:Y:S02]  /*3f70*/  SHF.L.U32 R3, R3, R2.reuse, RZ ;  /* 0x0000000203037219 */ /* 0x080fe400000006ff */
[----:B------:R-:W-:Y:S02]  /*3f80*/  SHF.L.U32 R5, R5, R2, RZ ;  /* 0x0000000205057219 */ /* 0x000fe400000006ff */
[----:B-1----:R-:W-:-:S04]  /*3f90*/  LOP3.LUT R0, R0, R3, RZ, 0xc0, !PT ;  /* 0x0000000300007212 */ /* 0x002fc800078ec0ff */
[----:B------:R-:W-:-:S13]  /*3fa0*/  ISETP.NE.AND P0, PT, R0, R3, PT ;  /* 0x000000030000720c */ /* 0x000fda0003f05270 */
[----:B------:R-:W-:Y:S05]  /*3fb0*/  @P0 BRA `(.L_x_68) ;  /* 0x00000000005c0947 */ /* 0x000fea0003800000 */
[----:B------:R-:W1:Y:S02]  /*3fc0*/  LDS R0, [UR4+0x18] ;  /* 0x00001804ff007984 */ /* 0x000e640008000800 */
[----:B-1----:R-:W-:-:S04]  /*3fd0*/  LOP3.LUT R0, R0, R5, RZ, 0xc0, !PT ;  /* 0x0000000500007212 */ /* 0x002fc800078ec0ff */
[----:B------:R-:W-:-:S13]  /*3fe0*/  ISETP.NE.AND P0, PT, R0, R5, PT ;  /* 0x000000050000720c */ /* 0x000fda0003f05270 */
[----:B------:R-:W-:Y:S05]  /*3ff0*/  @P0 BRA `(.L_x_69) ;  /* 0x0000000000400947 */ /* 0x000fea0003800000 */
[----:B---3--:R-:W-:Y:S01]  /*4000*/  R2UR UR8, R3 ;  /* 0x00000000030872ca */ /* 0x008fe200000e0000 */
[----:B------:R-:W1:Y:S01]  /*4010*/  S2R R2, SR_LANEID ;  /* 0x0000000000027919 */ /* 0x000e620000000000 */
[----:B------:R-:W-:Y:S01]  /*4020*/  LOP3.LUT R5, RZ, R5, RZ, 0x33, !PT ;  /* 0x00000005ff057212 */ /* 0x000fe200078e33ff */
[----:B------:R-:W-:Y:S02]  /*4030*/  VOTEU.ANY UR7, UPT, PT ;  /* 0x0000000000077886 */ /* 0x000fe400038e0100 */
[----:B------:R-:W-:Y:S01]  /*4040*/  UFLO.U32 UR7, UR7 ;  /* 0x00000007000772bd */ /* 0x000fe200080e0000 */
[----:B------:R-:W2:Y:S07]  /*4050*/  REDUX UR5, R5 ;  /* 0x00000000050573c4 */ /* 0x000eae0000000000 */
[----:B------:R-:W-:-:S06]  /*4060*/  ULOP3.LUT UR8, URZ, UR8, URZ, 0x33, !UPT ;  /* 0x00000008ff087292 */ /* 0x000fcc000f8e33ff */
[----:B------:R-:W-:-:S04]  /*4070*/  IMAD.U32 R0, RZ, RZ, UR8 ;  /* 0x00000008ff007e24 */ /* 0x000fc8000f8e00ff */
[----:B------:R-:W3:Y:S02]  /*4080*/  REDUX UR6, R0 ;  /* 0x00000000000673c4 */ /* 0x000ee40000000000 */
[----:B------:R4:W-:Y:S01]  /*4090*/  UTCATOMSWS.AND URZ, UR8 ;  /* 0x0000000800ff79e3 */ /* 0x0009e20008000000 */
[----:B-1----:R-:W-:Y:S01]  /*40a0*/  ISETP.EQ.U32.AND P0, PT, R2, UR7, PT ;  /* 0x0000000702007c0c */ /* 0x002fe2000bf02070 */
[----:B--2---:R-:W-:Y:S02]  /*40b0*/  IMAD.U32 R2, RZ, RZ, UR5 ;  /* 0x00000005ff027e24 */ /* 0x004fe4000f8e00ff */
[----:B---3--:R-:W-:-:S10]  /*40c0*/  IMAD.U32 R3, RZ, RZ, UR6 ;  /* 0x00000006ff037e24 */ /* 0x008fd4000f8e00ff */
[----:B------:R4:W-:Y:S04]  /*40d0*/  @P0 ATOMS.AND RZ, [UR4+0x14], R3 ;  /* 0x00001403ffff098c */ /* 0x0009e8000a800004 */
[----:B------:R4:W-:Y:S01]  /*40e0*/  @P0 ATOMS.AND RZ, [UR4+0x18], R2 ;  /* 0x00001802ffff098c */ /* 0x0009e2000a800004 */
[----:B------:R-:W-:Y:S05]  /*40f0*/  BRA `(.L_x_70) ;  /* 0x0000000000147947 */ /* 0x000fea0003800000 */
.L_x_69:
[----:B------:R-:W-:Y:S02]  /*4100*/  MOV R2, 0x4120 ;  /* 0x0000412000027802 */ /* 0x000fe40000000f00 */
[----:B---3-5:R-:W-:Y:S05]  /*4110*/  CALL.REL.NOINC `($__internal_0_$__cuda_sm10x_tcgen05_guardrail_trap_col_being_dealloced_not_returned_by_alloc) ;  /* 0x0000005400b87944 */ /* 0x028fea0003c00000 */
[----:B------:R-:W-:Y:S05]  /*4120*/  BRA `(.L_x_70) ;  /* 0x0000000000087947 */ /* 0x000fea0003800000 */
.L_x_68:
[----:B------:R-:W-:Y:S02]  /*4130*/  MOV R2, 0x4150 ;  /* 0x0000415000027802 */ /* 0x000fe40000000f00 */
[----:B---3-5:R-:W-:Y:S05]  /*4140*/  CALL.REL.NOINC `($__internal_2_$__cuda_sm10x_tcgen05_guardrail_trap_unallocated_columns_being_dealloced) ;  /* 0x0000005400c47944 */ /* 0x028fea0003c00000 */
.L_x_70:
[----:B------:R-:W-:Y:S01]  /*4150*/  NOP ;  /* 0x0000000000007918 */ /* 0x000fe20000000000 */
[----:B----4-:R-:W-:Y:S05]  /*4160*/  EXIT ;  /* 0x000000000000794d */ /* 0x010fea0003800000 */
.L_x_54:
[----:B------:R-:W-:-:S09]  /*4170*/  UISETP.NE.OR UP6, UPT, UR4, 0x3, !UP6 ;  /* 0x000000030400788c */ /* 0x000fd2000f7c5670 */
[----:B------:R-:W-:Y:S05]  /*4180*/  BRA.U UP6, `(.L_x_71) ;  /* 0x0000001106687547 */ /* 0x000fea000b800000 */
[----:B-----5:R-:W2:Y:S01]  /*4190*/  LDC.64 R32, c[0x0][0x988] ;  /* 0x00026200ff207b82 */ /* 0x020ea20000000a00 */
[----:B------:R-:W3:Y:S01]  /*41a0*/  LDCU.64 UR6, c[0x0][0x888] ;  /* 0x00011100ff0677ac */ /* 0x000ee20008000a00 */
[----:B------:R-:W-:Y:S02]  /*41b0*/  IMAD.MOV.U32 R36, RZ, RZ, 0x1 ;  /* 0x00000001ff247424 */ /* 0x000fe400078e00ff */
[----:B------:R-:W-:Y:S01]  /*41c0*/  IMAD.MOV.U32 R34, RZ, RZ, RZ ;  /* 0x000000ffff227224 */ /* 0x000fe200078e00ff */
[----:B------:R-:W4:Y:S03]  /*41d0*/  LDCU.64 UR4, c[0x0][0x890] ;  /* 0x00011200ff0477ac */ /* 0x000f260008000a00 */
[----:B------:R-:W1:Y:S01]  /*41e0*/  LDC.64 R24, c[0x0][0x980] ;  /* 0x00026000ff187b82 */ /* 0x000e620000000a00 */
[----:B------:R-:W-:Y:S01]  /*41f0*/  UMOV UR15, 0x400 ;  /* 0x00000400000f7882 */ /* 0x000fe20000000000 */
[----:B------:R-:W-:-:S02]  /*4200*/  USEL UR22, URZ, 0x1, UP5 ;  /* 0x00000001ff167887 */ /* 0x000fc4000a800000 */
[----:B------:R-:W-:Y:S02]  /*4210*/  ULEA UR15, UR45, UR15, 0x18 ;  /* 0x0000000f2d0f7291 */ /* 0x000fe4000f8ec0ff */
[----:B------:R-:W-:Y:S02]  /*4220*/  UPLOP3.LUT UP2, UPT, UPT, UPT, UPT, 0x40, 0x4 ;  /* 0x000000000004789c */ /* 0x000fe40003f4e870 */
[----:B------:R-:W1:Y:S01]  /*4230*/  LDC R0, c[0x0][0xb30] ;  /* 0x0002cc00ff007b82 */ /* 0x000e620000000800 */
[----:B------:R-:W-:Y:S02]  /*4240*/  UIADD3 UR23, UPT, UPT, UR15, 0x98, URZ ;  /* 0x000000980f177890 */ /* 0x000fe4000fffe0ff */
[----:B---3--:R-:W-:Y:S02]  /*4250*/  UISETP.NE.U32.AND UP1, UPT, UR6, URZ, UPT ;  /* 0x000000ff0600728c */ /* 0x008fe4000bf25070 */
[----:B------:R-:W-:Y:S02]  /*4260*/  UIADD3 UR33, UPT, UPT, UR15, 0x80, URZ ;  /* 0x000000800f217890 */ /* 0x000fe4000fffe0ff */
[----:B------:R-:W-:Y:S01]  /*4270*/  UISETP.NE.AND.EX UP1, UPT, UR7, URZ, UPT, UP1 ;  /* 0x000000ff0700728c */ /* 0x000fe2000bf25310 */
[----:B------:R-:W3:Y:S01]  /*4280*/  LDC R27, c[0x0][0x370] ;  /* 0x0000dc00ff1b7b82 */ /* 0x000ee20000000800 */
[C---:B--2---:R-:W-:Y:S01]  /*4290*/  ISETP.NE.AND P0, PT, R33.reuse, 0x1, PT ;  /* 0x000000012100780c */ /* 0x044fe20003f05270 */
[----:B------:R-:W-:Y:S01]  /*42a0*/  UIADD3 UR25, UPT, UPT, UR15, 0x88, URZ ;  /* 0x000000880f197890 */ /* 0x000fe2000fffe0ff */
[----:B------:R-:W-:Y:S01]  /*42b0*/  R2UR UR6, R33 ;  /* 0x00000000210672ca */ /* 0x000fe200000e0000 */
[----:B----4-:R-:W-:Y:S01]  /*42c0*/  UISETP.NE.U32.AND UP5, UPT, UR4, URZ, UPT ;  /* 0x000000ff0400728c */ /* 0x010fe2000bfa5070 */
[----:B------:R-:W-:Y:S01]  /*42d0*/  IMAD.MOV.U32 R33, RZ, RZ, 0x2000 ;  /* 0x00002000ff217424 */ /* 0x000fe200078e00ff */
[----:B------:R-:W-:-:S02]  /*42e0*/  UIADD3 UR14, UPT, UPT, UR15, 0xd8, URZ ;  /* 0x000000d80f0e7890 */ /* 0x000fc4000fffe0ff */
[----:B------:R-:W2:Y:S01]  /*42f0*/  LDC R2, c[0x0][0xb0c] ;  /* 0x0002c300ff027b82 */ /* 0x000ea20000000800 */
[----:B-1----:R-:W-:Y:S01]  /*4300*/  R2UR UR7, R24 ;  /* 0x00000000180772ca */ /* 0x002fe200000e0000 */
[----:B------:R-:W-:Y:S02]  /*4310*/  UIADD3 UR17, UPT, UPT, UR15, 0x90, URZ ;  /* 0x000000900f117890 */ /* 0x000fe4000fffe0ff */
[----:B------:R-:W-:Y:S02]  /*4320*/  UPRMT UR23, UR45, 0x654, UR23 ;  /* 0x000006542d177896 */ /* 0x000fe40008000017 */
[----:B------:R-:W-:Y:S02]  /*4330*/  UPRMT UR31, UR45, 0x654, UR33 ;  /* 0x000006542d1f7896 */ /* 0x000fe40008000021 */
[----:B------:R-:W1:Y:S01]  /*4340*/  LDC R17, c[0x0][0xb20] ;  /* 0x0002c800ff117b82 */ /* 0x000e620000000800 */
[----:B------:R-:W-:Y:S01]  /*4350*/  ISETP.NE.AND P1, PT, R0, 0x1, PT ;  /* 0x000000010000780c */ /* 0x000fe20003f25270 */
[----:B------:R-:W-:-:S02]  /*4360*/  UPRMT UR30, UR45, 0x654, UR25 ;  /* 0x000006542d1e7896 */ /* 0x000fc40008000019 */
[----:B------:R-:W-:Y:S02]  /*4370*/  UPRMT UR14, URZ, 0x654, UR14 ;  /* 0x00000654ff0e7896 */ /* 0x000fe4000800000e */
[----:B------:R-:W-:Y:S02]  /*4380*/  UPRMT UR45, UR45, 0x654, UR17 ;  /* 0x000006542d2d7896 */ /* 0x000fe40008000011 */
[----:B------:R-:W4:Y:S01]  /*4390*/  LDC.64 R38, c[0x0][0x348] ;  /* 0x0000d200ff267b82 */ /* 0x000f220000000a00 */
[----:B------:R-:W-:Y:S01]  /*43a0*/  UISETP.NE.AND.EX UP5, UPT, UR5, URZ, UPT, UP5 ;  /* 0x000000ff0500728c */ /* 0x000fe2000bfa5350 */
[----:B------:R-:W-:-:S06]  /*43b0*/  VOTEU.ANY UP4, P0 ;  /* 0x0000000000ff7886 */ /* 0x000fcc0000080100 */
[----:B------:R-:W1:Y:S08]  /*43c0*/  LDC.64 R20, c[0x0][0xb10] ;  /* 0x0002c400ff147b82 */ /* 0x000e700000000a00 */
[----:B------:R-:W1:Y:S08]  /*43d0*/  LDC.64 R6, c[0x0][0xb18] ;  /* 0x0002c600ff067b82 */ /* 0x000e700000000a00 */
[----:B------:R-:W1:Y:S08]  /*43e0*/  LDC.64 R4, c[0x0][0xb28] ;  /* 0x0002ca00ff047b82 */ /* 0x000e700000000a00 */
[----:B------:R-:W1:Y:S08]  /*43f0*/  LDC.64 R22, c[0x0][0x990] ;  /* 0x00026400ff167b82 */ /* 0x000e700000000a00 */
[----:B--23--:R-:W1:Y:S02]  /*4400*/  LDC R18, c[0x0][0x374] ;  /* 0x0000dd00ff127b82 */ /* 0x00ce640000000800 */
.L_x_82:
[----:B------:R-:W-:Y:S04]  /*4410*/  SHF.L.U32 R3, R34, 0x1f, RZ ;  /* 0x0000001f22037819 */ /* 0x000fe800000006ff */
[----:B--2---:R-:W2:Y:S02]  /*4420*/  SYNCS.PHASECHK.TRANS64.TRYWAIT P0, [UR15+0xd0], R3 ;  /* 0x0000d003ff0075a7 */ /* 0x004ea4000800110f */
[----:B--2---:R-:W-:Y:S05]  /*4430*/  @!P0 BRA `(.L_x_72) ;  /* 0x0000004c00988947 */ /* 0x004fea0003800000 */
.L_x_167:
[----:B------:R-:W3:Y:S01]  /*4440*/  LDS.128 R28, [UR15+0x110] ;  /* 0x0001100fff1c7984 */ /* 0x000ee20008000c00 */
[----:B------:R-:W-:Y:S01]  /*4450*/  ISETP.GE.AND P0, PT, R26, 0x1, PT ;  /* 0x000000011a00780c */ /* 0x000fe20003f06270 */
[----:B------:R-:W-:Y:S01]  /*4460*/  @!PT LDS RZ, [RZ] ;  /* 0x00000000fffff984 */ /* 0x000fe20000000800 */
[----:B------:R-:W-:Y:S01]  /*4470*/  @!PT LDS RZ, [RZ] ;  /* 0x00000000fffff984 */ /* 0x000fe20000000800 */
[----:B------:R-:W-:Y:S01]  /*4480*/  @!PT LDS RZ, [RZ] ;  /* 0x00000000fffff984 */ /* 0x000fe20000000800 */
[----:B------:R-:W-:Y:S01]  /*4490*/  @!PT LDS RZ, [RZ] ;  /* 0x00000000fffff984 */ /* 0x000fe20000000800 */
[----:B------:R5:W-:Y:S06]  /*44a0*/  MEMBAR.ALL.CTA ;  /* 0x0000000000007992 */ /* 0x000bec0000008000 */
[----:B-----5:R-:W5:Y:S02]  /*44b0*/  FENCE.VIEW.ASYNC.S ;  /* 0x00000000000073c6 */ /* 0x020f640000000000 */
[----:B-----5:R-:W-:Y:S01]  /*44c0*/  SYNCS.ARRIVE.TRANS64.RED.A1T0 RZ, [UR14], RZ ;  /* 0x000000ffffff79a7 */ /* 0x020fe2000810040e */
[----:B---3--:R-:W-:Y:S11]  /*44d0*/  LOP3.LUT P3, RZ, R30, 0x1, RZ, 0xc0, !PT ;  /* 0x000000011eff7812 */ /* 0x008ff6000786c0ff */
[----:B------:R-:W-:Y:S02]  /*44e0*/  @!UPT UIADD3 URZ, UPT, UPT, URZ, URZ, URZ ;  /* 0x000000fffffff290 */ /* 0x000fe4000fffe0ff */
[----:B------:R-:W-:Y:S02]  /*44f0*/  @P3 MOV R13, R28 ;  /* 0x0000001c000d3202 */ /* 0x000fe40000000f00 */
[----:B------:R-:W-:Y:S01]  /*4500*/  @P3 LOP3.LUT R8, R29, 0xffff, RZ, 0xc0, !PT ;  /* 0x0000ffff1d083812 */ /* 0x000fe200078ec0ff */
[----:B------:R-:W-:Y:S06]  /*4510*/  @!P0 BRA `(.L_x_73) ;  /* 0x0000000000a48947 */ /* 0x000fec0003800000 */
[----:B-1----:R-:W-:Y:S01]  /*4520*/  IMAD.HI.U32 R42, R18, R7, RZ ;  /* 0x00000007122a7227 */ /* 0x002fe200078e00ff */
[----:B------:R-:W-:Y:S02]  /*4530*/  ISETP.NE.AND P0, PT, R6, 0x1, PT ;  /* 0x000000010600780c */ /* 0x000fe40003f05270 */
[----:B------:R-:W-:Y:S01]  /*4540*/  ISETP.NE.AND P2, PT, R26, 0x1, PT ;  /* 0x000000011a00780c */ /* 0x000fe20003f45270 */
[-C--:B------:R-:W-:Y:S01]  /*4550*/  IMAD.HI.U32 R40, R27, R20.reuse, RZ ;  /* 0x000000141b287227 */ /* 0x080fe200078e00ff */
[----:B------:R-:W-:Y:S02]  /*4560*/  SHF.R.U32.HI R37, RZ, R17, R42 ;  /* 0x00000011ff257219 */ /* 0x000fe4000001162a */
[----:B------:R-:W-:Y:S01]  /*4570*/  ISETP.NE.AND P4, PT, R2, 0x1, PT ;  /* 0x000000010200780c */ /* 0x000fe20003f85270 */
[----:B------:R-:W-:Y:S01]  /*4580*/  IMAD.HI.U32 R46, R8, R7, RZ ;  /* 0x00000007082e7227 */ /* 0x000fe200078e00ff */
[----:B------:R-:W-:Y:S02]  /*4590*/  SHF.R.U32.HI R40, RZ, R21, R40 ;  /* 0x00000015ff287219 */ /* 0x000fe40000011628 */
[----:B--2---:R-:W-:Y:S01]  /*45a0*/  SEL R3, R18, R37, !P0 ;  /* 0x0000002512037207 */ /* 0x004fe20004000000 */
[----:B------:R-:W-:Y:S01]  /*45b0*/  IMAD.HI.U32 R42, R13, R20, RZ ;  /* 0x000000140d2a7227 */ /* 0x000fe200078e00ff */
[----:B------:R-:W-:Y:S02]  /*45c0*/  SEL R11, R27, R40, !P4 ;  /* 0x000000281b0b7207 */ /* 0x000fe40006000000 */
[----:B------:R-:W-:Y:S01]  /*45d0*/  SHF.R.U32.HI R37, RZ, R17, R46 ;  /* 0x00000011ff257219 */ /* 0x000fe2000001162e */
[-C--:B------:R-:W-:Y:S01]  /*45e0*/  IMAD.HI.U32 R44, R3, R4.reuse, RZ ;  /* 0x00000004032c7227 */ /* 0x080fe200078e00ff */
[----:B------:R-:W-:Y:S02]  /*45f0*/  SHF.R.U32.HI R42, RZ, R21, R42 ;  /* 0x00000015ff2a7219 */ /* 0x000fe4000001162a */
[----:B------:R-:W-:Y:S01]  /*4600*/  SEL R9, R8, R37, !P0 ;  /* 0x0000002508097207 */ /* 0x000fe20004000000 */
[-C--:B------:R-:W-:Y:S01]  /*4610*/  IMAD.HI.U32 R40, R11, R4.reuse, RZ ;  /* 0x000000040b287227 */ /* 0x080fe200078e00ff */
[-C--:B------:R-:W-:Y:S03]  /*4620*/  @P2 SHF.R.U32.HI R3, RZ, R5.reuse, R44 ;  /* 0x00000005ff032219 */ /* 0x080fe6000001162c */
[----:B------:R-:W-:Y:S01]  /*4630*/  IMAD.HI.U32 R14, R9, R4, RZ ;  /* 0x00000004090e7227 */ /* 0x000fe200078e00ff */
[----:B------:R-:W-:Y:S03]  /*4640*/  @P2 SHF.R.U32.HI R11, RZ, R5, R40 ;  /* 0x00000005ff0b2219 */ /* 0x000fe60000011628 */
[C---:B------:R-:W-:Y:S01]  /*4650*/  IMAD R10, R26.reuse, R3, RZ ;  /* 0x000000031a0a7224 */ /* 0x040fe200078e02ff */
[----:B------:R-:W-:Y:S01]  /*4660*/  SEL R3, R13, R42, !P4 ;  /* 0x0000002a0d037207 */ /* 0x000fe20006000000 */
[C---:B------:R-:W-:Y:S01]  /*4670*/  IMAD R12, R26.reuse, R11, RZ ;  /* 0x0000000b1a0c7224 */ /* 0x040fe200078e02ff */
[-C--:B------:R-:W-:Y:S02]  /*4680*/  SHF.R.U32.HI R14, RZ, R5.reuse, R14 ;  /* 0x00000005ff0e7219 */ /* 0x080fe4000001160e */
[C---:B------:R-:W-:Y:S02]  /*4690*/  ISETP.GE.AND P0, PT, R9.reuse, R10, PT ;  /* 0x0000000a0900720c */ /* 0x040fe40003f06270 */
[----:B------:R-:W-:Y:S02]  /*46a0*/  SEL R15, R9, R14, !P2 ;  /* 0x0000000e090f7207 */ /* 0x000fe40005000000 */
[C---:B------:R-:W-:Y:S03]  /*46b0*/  ISETP.GE.OR P0, PT, R3.reuse, R12, P0 ;  /* 0x0000000c0300720c */ /* 0x040fe60000706670 */
[----:B------:R-:W-:Y:S04]  /*46c0*/  IMAD.MOV R14, RZ, RZ, -R15 ;  /* 0x000000ffff0e7224 */ /* 0x000fe800078e0a0f */
[----:B------:R-:W-:Y:S06]  /*46d0*/  IMAD R14, R26, R14, R9 ;  /* 0x0000000e1a0e7224 */ /* 0x000fec00078e0209 */
[C---:B------:R-:W-:Y:S05]  /*46e0*/  @!P0 IMAD.HI.U32 R10, R3.reuse, R4, RZ ;  /* 0x00000004030a8227 */ /* 0x040fea00078e00ff */
[----:B------:R-:W-:Y:S04]  /*46f0*/  @!P0 SHF.R.U32.HI R10, RZ, R5, R10 ;  /* 0x00000005ff0a8219 */ /* 0x000fe8000001160a */
[----:B------:R-:W-:Y:S01]  /*4700*/  @!P0 SEL R0, R3, R10, !P2 ;  /* 0x0000000a03008207 */ /* 0x000fe20005000000 */
[----:B------:R-:W-:Y:S03]  /*4710*/  IMAD.MOV R10, RZ, RZ, -R3 ;  /* 0x000000ffff0a7224 */ /* 0x000fe600078e0a03 */
[----:B------:R-:W-:Y:S01]  /*4720*/  @!P0 IADD3 R15, PT, PT, R15, -R0, RZ ;  /* 0x800000000f0f8210 */ /* 0x000fe20007ffe0ff */
[----:B------:R-:W-:Y:S01]  /*4730*/  @!P0 IMAD R0, R11, R14, R0 ;  /* 0x0000000e0b008224 */ /* 0x000fe200078e0200 */
[----:B------:R-:W-:Y:S01]  /*4740*/  IADD3 R11, PT, PT, -R9, RZ, RZ ;  /* 0x000000ff090b7210 */ /* 0x000fe20007ffe1ff */
[----:B------:R-:W-:Y:S02]  /*4750*/  IMAD R13, R2, R10, R13 ;  /* 0x0000000a020d7224 */ /* 0x000fe400078e020d */
[----:B------:R-:W-:Y:S02]  /*4760*/  @!P0 IMAD R9, R15, R26, R3 ;  /* 0x0000001a0f098224 */ /* 0x000fe400078e0203 */
[----:B------:R-:W-:Y:S02]  /*4770*/  @!P0 IMAD.MOV.U32 R3, RZ, RZ, R0 ;  /* 0x000000ffff038224 */ /* 0x000fe400078e0000 */
[----:B------:R-:W-:Y:S02]  /*4780*/  IMAD R8, R6, R11, R8 ;  /* 0x0000000b06087224 */ /* 0x000fe400078e0208 */
[----:B------:R-:W-:Y:S02]  /*4790*/  IMAD R13, R3, R2, R13 ;  /* 0x00000002030d7224 */ /* 0x000fe400078e020d */
[----:B------:R-:W-:Y:S02]  /*47a0*/  IMAD R8, R9, R6, R8 ;  /* 0x0000000609087224 */ /* 0x000fe400078e0208 */
.L_x_73:
[----:B------:R-:W-:Y:S05]  /*47b0*/  BRA.U UP2, `(.L_x_74) ;  /* 0x0000000102107547 */ /* 0x000fea000b800000 */
[----:B--2---:R-:W-:Y:S04]  /*47c0*/  MOV R0, UR22 ;  /* 0x0000001600007c02 */ /* 0x004fe80008000f00 */
[----:B------:R-:W-:Y:S04]  /*47d0*/  SHF.L.U32 R3, R0, 0x1f, RZ ;  /* 0x0000001f00037819 */ /* 0x000fe800000006ff */
[----:B------:R-:W2:Y:S02]  /*47e0*/  SYNCS.PHASECHK.TRANS64.TRYWAIT P0, [UR15+0xc8], R3 ;  /* 0x0000c803ff0075a7 */ /* 0x000ea4000800110f */
[----:B--2---:R-:W-:Y:S05]  /*47f0*/  @!P0 BRA `(.L_x_75) ;  /* 0x0000004800c08947 */ /* 0x004fea0003800000 */
.L_x_74:
[----:B------:R-:W-:Y:S02]  /*4800*/  R2UR UR34, R16 ;  /* 0x00000000102272ca */ /* 0x000fe400000e0000 */
[----:B------:R-:W-:Y:S02]  /*4810*/  ISETP.NE.U32.AND P0, PT, RZ, UR4, PT ;  /* 0x00000004ff007c0c */ /* 0x000fe4000bf05070 */
[----:B------:R-:W-:Y:S02]  /*4820*/  SHF.L.U32 R12, R36, 0x1f, RZ ;  /* 0x0000001f240c7819 */ /* 0x000fe400000006ff */
[----:B------:R-:W-:Y:S07]  /*4830*/  ISETP.NE.AND.EX P0, PT, RZ, UR5, PT, P0 ;  /* 0x00000005ff007c0c */ /* 0x000fee000bf05300 */
[----:B------:R-:W-:Y:S01]  /*4840*/  USHF.L.U32 UR34, UR34, 0x7, URZ ;  /* 0x0000000722227899 */ /* 0x000fe200080006ff */
[----:B------:R-:W-:Y:S11]  /*4850*/  BRA.U !UP5, `(.L_x_76) ;  /* 0x000000010d347547 */ /* 0x000ff6000b800000 */
[----:B------:R-:W-:Y:S01]  /*4860*/  UPLOP3.LUT UP0, UPT, UPT, UPT, UP1, 0x80, 0x8 ;  /* 0x000000000008789c */ /* 0x000fe20003f0f010 */
[----:B--2---:R-:W-:Y:S02]  /*4870*/  HFMA2 R0, -RZ, RZ, 0, 5.9604644775390625e-08 ;  /* 0x00000001ff007431 */ /* 0x004fe400000001ff */
[----:B------:R-:W-:Y:S03]  /*4880*/  IMAD.MOV.U32 R79, RZ, RZ, 0x1 ;  /* 0x00000001ff4f7424 */ /* 0x000fe600078e00ff */
[----:B------:R-:W-:Y:S05]  /*4890*/  PLOP3.LUT P2, PT, PT, PT, UP0, 0x80, 0x8 ;  /* 0x000000000008781c */ /* 0x000fea0003f4f008 */
[----:B------:R-:W2:Y:S01]  /*48a0*/  @UP0 LDCU.64 UR10, c[0x0][0x888] ;  /* 0x00011100ff0a07ac */ /* 0x000ea20008000a00 */
[----:B------:R-:W-:Y:S07]  /*48b0*/  @UP0 UIMAD UR8, UR57, UR4, URZ ;  /* 0x00000004390802a4 */ /* 0x000fee000f8e02ff */
[----:B------:R-:W-:Y:S01]  /*48c0*/  @!P2 PRMT R79, R0, 0x7610, R79 ;  /* 0x00007610004fa816 */ /* 0x000fe2000000004f */
[----:B--2---:R-:W-:Y:S03]  /*48d0*/  @UP0 UIMAD.WIDE UR10, UR8, 0x4, UR10 ;  /* 0x00000004080a08a5 */ /* 0x004fe6000f8e020a */
[----:B------:R-:W2:Y:S03]  /*48e0*/  @!UP0 LDCU UR8, c[0x0][0x880] ;  /* 0x00011000ff0887ac */ /* 0x000ea60008000800 */
[----:B------:R-:W-:Y:S01]  /*48f0*/  IMAD.U32 R10, RZ, RZ, UR10 ;  /* 0x0000000aff0a7e24 */ /* 0x000fe2000f8e00ff */
[----:B------:R-:W-:Y:S05]  /*4900*/  MOV R11, UR11 ;  /* 0x0000000b000b7c02 */ /* 0x000fea0008000f00 */
[----:B------:R3:W5:Y:S02]  /*4910*/  @P2 LDG.E R35, desc[UR48][R10.64] ;  /* 0x000000300a232981 */ /* 0x000764000c1e1900 */
[----:B--23--:R-:W-:Y:S07]  /*4920*/  @!P2 IMAD.U32 R35, RZ, RZ, UR8 ;  /* 0x00000008ff23ae24 */ /* 0x00cfee000f8e00ff */
.L_x_76:
[----:B-----5:R-:W-:Y:S01]  /*4930*/  @!P0 FSETP.EQ.AND P4, PT, R35, RZ, PT ;  /* 0x000000ff2300820b */ /* 0x020fe20003f82000 */
[----:B------:R-:W-:Y:S01]  /*4940*/  @!UPT UIADD3 URZ, UPT, UPT, URZ, URZ, URZ ;  /* 0x000000fffffff290 */ /* 0x000fe2000fffe0ff */
[----:B------:R-:W-:Y:S11]  /*4950*/  @!P0 BRA `(.L_x_77) ;  /* 0x0000000000148947 */ /* 0x000ff60003800000 */
[----:B------:R-:W-:Y:S02]  /*4960*/  LOP3.LUT P0, RZ, R79, 0xff, RZ, 0xc0, !PT ;  /* 0x000000ff4fff7812 */ /* 0x000fe4000780c0ff */
[----:B------:R-:W-:Y:S04]  /*4970*/  PLOP3.LUT P4, PT, PT, PT, UP0, 0x80, 0x8 ;  /* 0x000000000008781c */ /* 0x000fe80003f8f008 */
[----:B------:R-:W-:Y:S07]  /*4980*/  PLOP3.LUT P4, PT, P4, PT, PT, 0x8, 0x80 ;  /* 0x000000000080781c */ /* 0x000fee000278e170 */
[----:B------:R-:W-:Y:S11]  /*4990*/  @P0 FSETP.EQ.AND P4, PT, R35, RZ, PT ;  /* 0x000000ff2300020b */ /* 0x000ff60003f82000 */
[----:B------:R-:W-:Y:S02]  /*49a0*/  @!UPT UIADD3 URZ, UPT, UPT, URZ, URZ, URZ ;  /* 0x000000fffffff290 */ /* 0x000fe4000fffe0ff */
.L_x_77:
[----:B------:R-:W-:Y:S01]  /*49b0*/  ISETP.NE.AND P0, PT, R24, 0x1, PT ;  /* 0x000000011800780c */ /* 0x000fe20003f05270 */
[----:B------:R-:W3:Y:S01]  /*49c0*/  SYNCS.PHASECHK.TRANS64.TRYWAIT P2, [UR15+0xa0], R12 ;  /* 0x0000a00cff0075a7 */ /* 0x000ee2000804110f */
[----:B------:R-:W-:Y:S04]  /*49d0*/  IMAD.SHL.U32 R10, R19, 0x40, RZ ;  /* 0x00000040130a7824 */ /* 0x000fe800078e00ff */
[C---:B------:R-:W-:Y:S01]  /*49e0*/  IMAD.HI.U32 R9, R10.reuse, R25, RZ ;  /* 0x000000190a097227 */ /* 0x040fe200078e00ff */
[C---:B------:R-:W-:Y:S04]  /*49f0*/  R2UR UR35, R10.reuse ;  /* 0x000000000a2372ca */ /* 0x040fe800000e0000 */
[----:B------:R-:W-:Y:S04]  /*4a00*/  SHF.R.U32.HI R9, RZ, R32, R9 ;  /* 0x00000020ff097219 */ /* 0x000fe80000011609 */
[----:B------:R-:W-:Y:S02]  /*4a10*/  SEL R9, R10, R9, !P0 ;  /* 0x000000090a097207 */ /* 0x000fe40004000000 */
[----:B------:R-:W-:Y:S02]  /*4a20*/  ELECT P0, URZ, PT ;  /* 0x0000000000ff782f */ /* 0x000fe40003800000 */
[C---:B------:R-:W-:Y:S01]  /*4a30*/  R2UR UR8, R9.reuse ;  /* 0x00000000090872ca */ /* 0x040fe200000e0000 */
[C---:B-12---:R-:W-:Y:S01]  /*4a40*/  IMAD.HI.U32 R0, R9.reuse, R22, RZ ;  /* 0x0000001609007227 */ /* 0x046fe200078e00ff */
[----:B------:R-:W-:Y:S02]  /*4a50*/  PLOP3.LUT P4, PT, P4, P0, PT, 0xf2, 0x2f ;  /* 0x00000000002f781c */ /* 0x000fe40002781e72 */
[----:B------:R-:W-:Y:S01]  /*4a60*/  R2UR UR36, R9 ;  /* 0x00000000092472ca */ /* 0x000fe200000e0000 */
[----:B------:R-:W-:Y:S01]  /*4a70*/  IMAD.MOV R3, RZ, RZ, -R9 ;  /* 0x000000ffff037224 */ /* 0x000fe200078e0a09 */
[----:B------:R-:W-:Y:S04]  /*4a80*/  SHF.R.U32.HI R0, RZ, R23, R0 ;  /* 0x00000017ff007219 */ /* 0x000fe80000011600 */
[----:B------:R-:W-:Y:S02]  /*4a90*/  R2UR UR37, R0 ;  /* 0x00000000002572ca */ /* 0x000fe400000e0000 */
[----:B------:R-:W-:Y:S03]  /*4aa0*/  R2UR UR9, R3 ;  /* 0x00000000030972ca */ /* 0x000fe600000e0000 */
[----:B----4-:R-:W-:Y:S08]  /*4ab0*/  @!P4 IADD3 R9, P0, PT, R38, 0x580, RZ ;  /* 0x000005802609c810 */ /* 0x010ff00007f1e0ff */
[----:B------:R-:W-:Y:S02]  /*4ac0*/  USEL UR37, UR8, UR37, !UP4 ;  /* 0x0000002508257287 */ /* 0x000fe4000e000000 */
[----:B------:R-:W-:Y:S04]  /*4ad0*/  UIMAD UR35, UR7, UR9, UR35 ;  /* 0x00000009072372a4 */ /* 0x000fe8000f8e0223 */
[----:B------:R-:W-:Y:S05]  /*4ae0*/  IMAD R0, RZ, RZ, -UR37 ;  /* 0x80000025ff007e24 */ /* 0x000fea000f8e02ff */
[----:B------:R-:W-:Y:S01]  /*4af0*/  R2UR UR8, R0 ;  /* 0x00000000000872ca */ /* 0x000fe200000e0000 */
[----:B------:R-:W-:Y:S11]  /*4b00*/  @!P4 IMAD.X R0, RZ, RZ, R39, P0 ;  /* 0x000000ffff00c224 */ /* 0x000ff600000e0627 */
[----:B------:R-:W-:Y:S01]  /*4b10*/  @!UPT UIADD3 URZ, UPT, UPT, URZ, URZ, URZ ;  /* 0x000000fffffff290 */ /* 0x000fe2000fffe0ff */
[----:B------:R-:W-:Y:S01]  /*4b20*/  UIMAD UR36, UR6, UR8, UR36 ;  /* 0x00000008062472a4 */ /* 0x000fe2000f8e0224 */
[----:B---3--:R-:W-:Y:S11]  /*4b30*/  @!P2 BRA `(.L_x_78) ;  /* 0x000000480008a947 */ /* 0x008ff60003800000 */
.L_x_170:
[----:B------:R-:W-:Y:S01]  /*4b40*/  @!P4 R2UR UR8, R9 ;  /* 0x000000000908c2ca */ /* 0x000fe200000e0000 */
[----:B------:R-:W-:Y:S01]  /*4b50*/  VOTEU.ALL UP3, P4 ;  /* 0x0000000000ff7886 */ /* 0x000fe20002060000 */
[----:B------:R-:W-:Y:S01]  /*4b60*/  @!P4 R2UR UR9, R0 ;  /* 0x000000000009c2ca */ /* 0x000fe200000e0000 */
[----:B------:R-:W-:Y:S01]  /*4b70*/  VOTEU.ALL UP2, P4 ;  /* 0x0000000000ff7886 */ /* 0x000fe20002040000 */
[----:B------:R-:W-:Y:S01]  /*4b80*/  @!P4 IMAD.MOV.U32 R0, RZ, RZ, 0x2000 ;  /* 0x00002000ff00c424 */ /* 0x000fe200078e00ff */
[----:B------:R-:W-:Y:S01]  /*4b90*/  @!P4 IADD3 R9, P0, PT, R38, 0x580, RZ ;  /* 0x000005802609c810 */ /* 0x000fe20007f1e0ff */
[----:B------:R-:W-:Y:S07]  /*4ba0*/  @!UP3 UIADD3 UR32, UPT, UPT, UR15, 0x400, URZ ;  /* 0x000004000f20b890 */ /* 0x000fee000fffe0ff */
[----:B------:R-:W-:Y:S02]  /*4bb0*/  IMAD.U32 R10, RZ, RZ, UR8 ;  /* 0x00000008ff0a7e24 */ /* 0x000fe4000f8e00ff */
[----:B------:R-:W-:Y:S01]  /*4bc0*/  IMAD.U32 R11, RZ, RZ, UR9 ;  /* 0x00000009ff0b7e24 */ /* 0x000fe2000f8e00ff */
[----:B------:R-:W-:Y:S02]  /*4bd0*/  @!UP3 UPRMT UR9, URZ, 0x40, URZ ;  /* 0x00000040ff09b896 */ /* 0x000fe400080000ff */
[----:B------:R-:W-:Y:S02]  /*4be0*/  @!P4 R2UR UR10, R10 ;  /* 0x000000000a0ac2ca */ /* 0x000fe400000e0000 */
[----:B------:R-:W-:Y:S01]  /*4bf0*/  @!P4 R2UR UR11, R11 ;  /* 0x000000000b0bc2ca */ /* 0x000fe200000e0000 */
[----:B------:R-:W-:Y:S11]  /*4c00*/  @!UP3 UPRMT UR8, UR9, 0x5410, URZ ;  /* 0x000054100908b896 */ /* 0x000ff600080000ff */
[----:B------:R-:W-:Y:S01]  /*4c10*/  @!UPT UIADD3 URZ, UPT, UPT, URZ, URZ, URZ ;  /* 0x000000fffffff290 */ /* 0x000fe2000fffe0ff */
[----:B------:R2:W-:Y:S01]  /*4c20*/  @!UP2 UTMALDG.4D.IM2COL [UR32], [UR10], UR8 ;  /* 0x000000200a00a3b4 */ /* 0x0005e20008058008 */
[----:B------:R3:W-:Y:S01]  /*4c30*/  @!P4 SYNCS.ARRIVE.TRANS64.RED.A0TR RZ, [UR15+0x80], R0 ;  /* 0x00008000ffffc9a7 */ /* 0x0007e2000830040f */
[----:B------:R-:W-:Y:S01]  /*4c40*/  SYNCS.ARRIVE.TRANS64.RED.A1T0 RZ, [UR31], RZ ;  /* 0x000000ffffff79a7 */ /* 0x000fe2000810041f */
[----:B---3--:R-:W-:Y:S01]  /*4c50*/  @!P4 IMAD.X R0, RZ, RZ, R39, P0 ;  /* 0x000000ffff00c224 */ /* 0x008fe200000e0627 */
[----:B------:R-:W3:Y:S02]  /*4c60*/  SYNCS.PHASECHK.TRANS64.TRYWAIT P2, [UR15+0xa8], R12 ;  /* 0x0000a80cff0075a7 */ /* 0x000ee4000804110f */
[----:B--23--:R-:W-:Y:S05]  /*4c70*/  @!P2 BRA `(.L_x_79) ;  /* 0x0000004400d0a947 */ /* 0x00cfea0003800000 */
.L_x_172:
[----:B------:R-:W-:Y:S01]  /*4c80*/  @!P4 R2UR UR8, R0 ;  /* 0x000000000008c2ca */ /* 0x000fe200000e0000 */
[----:B------:R-:W-:Y:S01]  /*4c90*/  VOTEU.ALL UP3, P4 ;  /* 0x0000000000ff7886 */ /* 0x000fe20002060000 */
[----:B------:R-:W-:Y:S01]  /*4ca0*/  @!P4 R2UR UR9, R9 ;  /* 0x000000000909c2ca */ /* 0x000fe200000e0000 */
[----:B------:R-:W-:Y:S01]  /*4cb0*/  VOTEU.ALL UP2, P4 ;  /* 0x0000000000ff7886 */ /* 0x000fe20002040000 */
[----:B------:R-:W-:Y:S01]  /*4cc0*/  @!P4 IMAD.MOV.U32 R0, RZ, RZ, 0x2000 ;  /* 0x00002000ff00c424 */ /* 0x000fe200078e00ff */
[----:B------:R-:W-:Y:S01]  /*4cd0*/  UMOV UR27, UR35 ;  /* 0x00000023001b7c82 */ /* 0x000fe20008000000 */
[----:B------:R-:W-:Y:S01]  /*4ce0*/  @!UP3 UIADD3 UR26, UPT, UPT, UR34, 0x20, URZ ;  /* 0x00000020221ab890 */ /* 0x000fe2000fffe0ff */
[----:B------:R-:W-:Y:S01]  /*4cf0*/  @!P4 IADD3 R19, P0, PT, R38, 0x580, RZ ;  /* 0x000005802613c810 */ /* 0x000fe20007f1e0ff */
[----:B------:R-:W-:Y:S01]  /*4d00*/  @!UP3 UIADD3 UR24, UPT, UPT, UR15, 0x2400, URZ ;  /* 0x000024000f18b890 */ /* 0x000fe2000fffe0ff */
[----:B------:R-:W-:Y:S01]  /*4d10*/  UMOV UR28, UR36 ;  /* 0x00000024001c7c82 */ /* 0x000fe20008000000 */
[----:B------:R-:W-:Y:S02]  /*4d20*/  UMOV UR29, UR37 ;  /* 0x00000025001d7c82 */ /* 0x000fe40008000000 */
[----:B------:R-:W-:Y:S02]  /*4d30*/  @!P4 IMAD.X R16, RZ, RZ, R39, P0 ;  /* 0x000000ffff10c224 */ /* 0x000fe400000e0627 */
        /* <DEDUP_REMOVED lines=10> */
[----:B------:R-:W3:Y:S02]  /*4de0*/  SYNCS.PHASECHK.TRANS64.TRYWAIT P2, [UR15+0xb0], R12 ;  /* 0x0000b00cff0075a7 */ /* 0x000ee4000804110f */
[----:B--23--:R-:W-:Y:S05]  /*4df0*/  @!P2 BRA `(.L_x_80) ;  /* 0x000000440088a947 */ /* 0x00cfea0003800000 */
.L_x_174:
[----:B------:R-:W2:Y:S01]  /*4e00*/  LDC.64 R14, c[0x0][0xb10] ;  /* 0x0002c400ff0e7b82 */ /* 0x000ea20000000a00 */
[----:B------:R-:W-:Y:S01]  /*4e10*/  @!P4 R2UR UR8, R16 ;  /* 0x000000001008c2ca */ /* 0x000fe200000e0000 */
[----:B------:R-:W-:Y:S01]  /*4e20*/  VOTEU.ALL UP3, P4 ;  /* 0x0000000000ff7886 */ /* 0x000fe20002060000 */
[----:B------:R-:W-:Y:S01]  /*4e30*/  @!P4 R2UR UR9, R19 ;  /* 0x000000001309c2ca */ /* 0x000fe200000e0000 */
[----:B------:R-:W-:Y:S01]  /*4e40*/  VOTEU.ALL UP2, P4 ;  /* 0x0000000000ff7886 */ /* 0x000fe20002040000 */
[----:B------:R-:W-:Y:S03]  /*4e50*/  @!P4 IMAD.MOV.U32 R16, RZ, RZ, 0x2000 ;  /* 0x00002000ff10c424 */ /* 0x000fe600078e00ff */
[----:B------:R-:W3:Y:S01]  /*4e60*/  LDC.64 R10, c[0x0][0xb18] ;  /* 0x0002c600ff0a7b82 */ /* 0x000ee20000000a00 */
[----:B------:R-:W-:Y:S02]  /*4e70*/  @!UP3 UIADD3 UR18, UPT, UPT, UR34, 0x40, URZ ;  /* 0x000000402212b890 */ /* 0x000fe4000fffe0ff */
[----:B------:R-:W-:Y:S01]  /*4e80*/  @!UP3 UIADD3 UR16, UPT, UPT, UR15, 0x4400, URZ ;  /* 0x000044000f10b890 */ /* 0x000fe2000fffe0ff */
[----:B------:R-:W-:Y:S04]  /*4e90*/  UMOV UR19, UR35 ;  /* 0x0000002300137c82 */ /* 0x000fe80008000000 */
[----:B------:R-:W4:Y:S01]  /*4ea0*/  @!P1 LDC R0, c[0x0][0xb20] ;  /* 0x0002c800ff009b82 */ /* 0x000f220000000800 */
[----:B------:R-:W-:Y:S01]  /*4eb0*/  UMOV UR20, UR36 ;  /* 0x0000002400147c82 */ /* 0x000fe20008000000 */
[----:B------:R-:W-:Y:S01]  /*4ec0*/  IMAD.U32 R41, RZ, RZ, UR8 ;  /* 0x00000008ff297e24 */ /* 0x000fe2000f8e00ff */
[----:B------:R-:W-:Y:S05]  /*4ed0*/  UMOV UR21, UR37 ;  /* 0x0000002500157c82 */ /* 0x000fea0008000000 */
[----:B-1----:R-:W1:Y:S01]  /*4ee0*/  @!P1 LDC R3, c[0x0][0xb0c] ;  /* 0x0002c300ff039b82 */ /* 0x002e620000000800 */
[----:B------:R-:W-:Y:S01]  /*4ef0*/  IMAD.U32 R40, RZ, RZ, UR9 ;  /* 0x00000009ff287e24 */ /* 0x000fe2000f8e00ff */
[----:B------:R-:W-:Y:S01]  /*4f00*/  @!UP3 UPRMT UR9, URZ, 0x40, URZ ;  /* 0x00000040ff09b896 */ /* 0x000fe200080000ff */
[----:B------:R-:W-:Y:S03]  /*4f10*/  @!P4 R2UR UR11, R41 ;  /* 0x00000000290bc2ca */ /* 0x000fe600000e0000 */
[----:B------:R-:W-:Y:S01]  /*4f20*/  @!P4 R2UR UR10, R40 ;  /* 0x00000000280ac2ca */ /* 0x000fe200000e0000 */
[----:B------:R-:W-:Y:S11]  /*4f30*/  @!UP3 UPRMT UR8, UR9, 0x5410, URZ ;  /* 0x000054100908b896 */ /* 0x000ff600080000ff */
[----:B------:R-:W-:Y:S01]  /*4f40*/  @!UPT UIADD3 URZ, UPT, UPT, URZ, URZ, URZ ;  /* 0x000000fffffff290 */ /* 0x000fe2000fffe0ff */
[----:B------:R1:W-:Y:S01]  /*4f50*/  @!UP2 UTMALDG.4D.IM2COL [UR16], [UR10], UR8 ;  /* 0x000000100a00a3b4 */ /* 0x0003e20008058008 */
[----:B------:R5:W-:Y:S01]  /*4f60*/  @!P4 SYNCS.ARRIVE.TRANS64.RED.A0TR RZ, [UR15+0x90], R16 ;  /* 0x00009010ffffc9a7 */ /* 0x000be2000830040f */
[----:B-1----:R-:W-:Y:S01]  /*4f70*/  @!P1 ISETP.NE.AND P2, PT, R3, 0x1, PT ;  /* 0x000000010300980c */ /* 0x002fe20003f45270 */
[C---:B--2---:R-:W-:Y:S01]  /*4f80*/  @!P1 IMAD.HI.U32 R14, R13.reuse, R14, RZ ;  /* 0x0000000e0d0e9227 */ /* 0x044fe200078e00ff */
[----:B---3--:R-:W-:Y:S03]  /*4f90*/  @!P1 ISETP.NE.AND P0, PT, R10, 0x1, PT ;  /* 0x000000010a00980c */ /* 0x008fe60003f05270 */
[C---:B------:R-:W-:Y:S01]  /*4fa0*/  @!P1 IMAD.HI.U32 R11, R8.reuse, R11, RZ ;  /* 0x0000000b080b9227 */ /* 0x040fe200078e00ff */
[----:B------:R-:W-:Y:S04]  /*4fb0*/  @!P1 SHF.R.U32.HI R14, RZ, R15, R14 ;  /* 0x0000000fff0e9219 */ /* 0x000fe8000001160e */
[----:B----4-:R-:W-:Y:S01]  /*4fc0*/  @!P1 SHF.R.U32.HI R9, RZ, R0, R11 ;  /* 0x00000000ff099219 */ /* 0x010fe2000001160b */
[----:B------:R-:W-:Y:S01]  /*4fd0*/  SYNCS.ARRIVE.TRANS64.RED.A1T0 RZ, [UR45], RZ ;  /* 0x000000ffffff79a7 */ /* 0x000fe2000810042d */
[----:B------:R-:W-:Y:S02]  /*4fe0*/  @!P1 SEL R14, R13, R14, !P2 ;  /* 0x0000000e0d0e9207 */ /* 0x000fe40005000000 */
[----:B------:R-:W-:Y:S02]  /*4ff0*/  @!P1 SEL R9, R8, R9, !P0 ;  /* 0x0000000908099207 */ /* 0x000fe40004000000 */
[----:B-----5:R-:W-:Y:S01]  /*5000*/  @P3 SHF.R.U32.HI R16, RZ, 0x10, R29 ;  /* 0x00000010ff103819 */ /* 0x020fe2000001161d */
[----:B------:R-:W1:Y:S02]  /*5010*/  SYNCS.PHASECHK.TRANS64.TRYWAIT P5, [UR15+0xb8], R12 ;  /* 0x0000b80cff0075a7 */ /* 0x000e6400080a110f */
[----:B------:R-:W-:Y:S02]  /*5020*/  @!P1 IMAD.IADD R0, R9, 0x1, -R14 ;  /* 0x0000000109009824 */ /* 0x000fe400078e0a0e */
[----:B------:R-:W-:Y:S01]  /*5030*/  @!P1 IMAD.IADD R9, R14, 0x1, -R9 ;  /* 0x000000010e099824 */ /* 0x000fe200078e0a09 */
[----:B------:R-:W-:Y:S01]  /*5040*/  @P3 R2UR UR57, R16 ;  /* 0x00000000103932ca */ /* 0x000fe200000e0000 */
[----:B------:R-:W-:Y:S02]  /*5050*/  @!P1 IMAD R13, R0, R3, R13 ;  /* 0x00000003000d9224 */ /* 0x000fe400078e020d */
[----:B------:R-:W-:Y:S01]  /*5060*/  @!P1 IMAD R8, R9, R10, R8 ;  /* 0x0000000a09089224 */ /* 0x000fe200078e0208 */
[----:B-1----:R-:W-:Y:S11]  /*5070*/  @!P5 BRA `(.L_x_81) ;  /* 0x000000440000d947 */ /* 0x002ff60003800000 */
.L_x_176:
[----:B-1----:R-:W-:Y:S01]  /*5080*/  @!P4 IADD3 R3, P0, PT, R38, 0x580, RZ ;  /* 0x000005802603c810 */ /* 0x002fe20007f1e0ff */
[----:B------:R-:W-:Y:S01]  /*5090*/  VOTEU.ALL UP3, P4 ;  /* 0x0000000000ff7886 */ /* 0x000fe20002060000 */
[----:B------:R-:W-:Y:S01]  /*50a0*/  VOTEU.ALL UP2, P4 ;  /* 0x0000000000ff7886 */ /* 0x000fe20002040000 */
[----:B------:R-:W-:Y:S01]  /*50b0*/  UMOV UR11, UR35 ;  /* 0x00000023000b7c82 */ /* 0x000fe20008000000 */
[----:B------:R-:W-:Y:S01]  /*50c0*/  @!P4 R2UR UR9, R3 ;  /* 0x000000000309c2ca */ /* 0x000fe200000e0000 */
[----:B------:R-:W-:Y:S01]  /*50d0*/  @!P4 IMAD.X R0, RZ, RZ, R39, P0 ;  /* 0x000000ffff00c224 */ /* 0x000fe200000e0627 */
[----:B------:R-:W-:Y:S01]  /*50e0*/  @!UP3 UPRMT UR16, URZ, 0x40, URZ ;  /* 0x00000040ff10b896 */ /* 0x000fe200080000ff */
[----:B------:R-:W-:Y:S01]  /*50f0*/  LOP3.LUT P0, RZ, R30, 0x1, RZ, 0xc0, !PT ;  /* 0x000000011eff7812 */ /* 0x000fe2000780c0ff */
[----:B------:R-:W-:Y:S01]  /*5100*/  @!UP3 UIADD3 UR10, UPT, UPT, UR34, 0x60, URZ ;  /* 0x00000060220ab890 */ /* 0x000fe2000fffe0ff */
[----:B------:R-:W-:Y:S01]  /*5110*/  LOP3.LUT R36, R36, 0x1, RZ, 0x3c, !PT ;  /* 0x0000000124247812 */ /* 0x000fe200078e3cff */
[----:B------:R-:W-:Y:S01]  /*5120*/  @!UP3 UPRMT UR20, UR16, 0x5410, URZ ;  /* 0x000054101014b896 */ /* 0x000fe200080000ff */
[----:B------:R-:W-:Y:S01]  /*5130*/  @!P4 R2UR UR8, R0 ;  /* 0x000000000008c2ca */ /* 0x000fe200000e0000 */
[----:B------:R-:W-:Y:S01]  /*5140*/  UMOV UR12, UR36 ;  /* 0x00000024000c7c82 */ /* 0x000fe20008000000 */
[----:B------:R-:W-:Y:S01]  /*5150*/  UMOV UR13, UR37 ;  /* 0x00000025000d7c82 */ /* 0x000fe20008000000 */
[----:B------:R-:W-:Y:S01]  /*5160*/  LOP3.LUT R34, R34, 0x1, RZ, 0x3c, !PT ;  /* 0x0000000122227812 */ /* 0x000fe200078e3cff */
[----:B------:R-:W-:Y:S02]  /*5170*/  IMAD.IADD R16, R8, 0x1, R78 ;  /* 0x0000000108107824 */ /* 0x000fe400078e024e */
[----:B------:R-:W-:Y:S01]  /*5180*/  IMAD.U32 R10, RZ, RZ, UR9 ;  /* 0x00000009ff0a7e24 */ /* 0x000fe2000f8e00ff */
[----:B------:R-:W-:Y:S01]  /*5190*/  @!UP3 UIADD3 UR9, UPT, UPT, UR15, 0x98, URZ ;  /* 0x000000980f09b890 */ /* 0x000fe2000fffe0ff */
[----:B------:R-:W-:Y:S03]  /*51a0*/  IMAD.IADD R19, R13, 0x1, R84 ;  /* 0x000000010d137824 */ /* 0x000fe600078e0254 */
[----:B------:R-:W-:Y:S02]  /*51b0*/  @!P4 R2UR UR18, R10 ;  /* 0x000000000a12c2ca */ /* 0x000fe400000e0000 */
[----:B------:R-:W-:Y:S01]  /*51c0*/  IMAD.U32 R11, RZ, RZ, UR8 ;  /* 0x00000008ff0b7e24 */ /* 0x000fe2000f8e00ff */
[----:B------:R-:W-:Y:S04]  /*51d0*/  @!UP3 UIADD3 UR8, UPT, UPT, UR15, 0x6400, URZ ;  /* 0x000064000f08b890 */ /* 0x000fe8000fffe0ff */
[----:B------:R-:W-:Y:S11]  /*51e0*/  @!P4 R2UR UR19, R11 ;  /* 0x000000000b13c2ca */ /* 0x000ff600000e0000 */
[----:B------:R-:W-:Y:S02]  /*51f0*/  @!UPT UIADD3 URZ, UPT, UPT, URZ, URZ, URZ ;  /* 0x000000fffffff290 */ /* 0x000fe4000fffe0ff */
[----:B------:R2:W-:Y:S01]  /*5200*/  @!UP2 UTMALDG.4D.IM2COL [UR8], [UR18], UR20 ;  /* 0x000000081200a3b4 */ /* 0x0005e20008058014 */
[----:B------:R2:W-:Y:S01]  /*5210*/  @!P4 SYNCS.ARRIVE.TRANS64.RED.A0TR RZ, [UR15+0x98], R33 ;  /* 0x00009821ffffc9a7 */ /* 0x0005e2000830040f */
[----:B------:R-:W-:Y:S01]  /*5220*/  UPLOP3.LUT UP2, UPT, UPT, UPT, UPT, 0x80, 0x8 ;  /* 0x000000000008789c */ /* 0x000fe20003f4f070 */
[----:B------:R-:W-:Y:S01]  /*5230*/  SYNCS.ARRIVE.TRANS64.RED.A1T0 RZ, [UR23], RZ ;  /* 0x000000ffffff79a7 */ /* 0x000fe20008100417 */
[----:B------:R-:W-:Y:S09]  /*5240*/  @P0 BRA `(.L_x_82) ;  /* 0xfffffff000700947 */ /* 0x000ff2000383ffff */
[----:B------:R-:W-:-:S04]  /*5250*/  SHF.L.U32 R3, R36, 0x1f, RZ ;  /* 0x0000001f24037819 */ /* 0x000fc800000006ff */
[----:B------:R-:W1:Y:S02]  /*5260*/  SYNCS.PHASECHK.TRANS64.TRYWAIT P0, [UR15+0xa0], R3 ;  /* 0x0000a003ff0075a7 */ /* 0x000e64000800110f */
[----:B-1----:R-:W-:Y:S05]  /*5270*/  @!P0 BRA `(.L_x_83) ;  /* 0x0000004000988947 */ /* 0x002fea0003800000 */
.L_x_178:
[----:B------:R-:W3:Y:S02]  /*5280*/  SYNCS.PHASECHK.TRANS64.TRYWAIT P0, [UR15+0xa8], R3 ;  /* 0x0000a803ff0075a7 */ /* 0x000ee4000800110f */
[----:B---3--:R-:W-:Y:S05]  /*5290*/  @!P0 BRA `(.L_x_84) ;  /* 0x0000004000a88947 */ /* 0x008fea0003800000 */
.L_x_180:
[----:B------:R-:W3:Y:S02]  /*52a0*/  SYNCS.PHASECHK.TRANS64.TRYWAIT P0, [UR15+0xb0], R3 ;  /* 0x0000b003ff0075a7 */ /* 0x000ee4000800110f */
[----:B---3--:R-:W-:Y:S05]  /*52b0*/  @!P0 BRA `(.L_x_85) ;  /* 0x0000004000b88947 */ /* 0x008fea0003800000 */
.L_x_182:
[----:B-1----:R-:W-:-:S07]  /*52c0*/  MOV R0, UR15 ;  /* 0x0000000f00007c02 */ /* 0x002fce0008000f00 */
.L_x_86:
[----:B-1----:R-:W-:-:S04]  /*52d0*/  SHF.L.U32 R3, R36, 0x1f, RZ ;  /* 0x0000001f24037819 */ /* 0x002fc800000006ff */
[----:B------:R1:W3:Y:S03]  /*52e0*/  SYNCS.PHASECHK.TRANS64.TRYWAIT P0, [R0+URZ+0xb8], R3 ;  /* 0x0000b803000075a7 */ /* 0x0002e600080011ff */
[----:B---3--:R-:W-:Y:S05]  /*52f0*/  @!P0 NANOSLEEP.SYNCS 0x989680 ;  /* 0x009896800000895d */ /* 0x008fea0003900000 */
[----:B------:R-:W3:Y:S02]  /*5300*/  @!P0 SYNCS.PHASECHK.TRANS64 P0, [R0+URZ+0xb8], R3 ;  /* 0x0000b803000085a7 */ /* 0x000ee400080010ff */
[----:B--23--:R-:W-:Y:S05]  /*5310*/  @P0 EXIT ;  /* 0x000000000000094d */ /* 0x00cfea0003800000 */
[----:B------:R-:W-:Y:S05]  /*5320*/  BRA `(.L_x_86) ;  /* 0xfffffffc00e87947 */ /* 0x000fea000383ffff */
.L_x_71:
[----:B------:R-:W-:-:S06]  /*5330*/  UISETP.GE.AND UP1, UPT, UR4, 0x4, UPT ;  /* 0x000000040400788c */ /* 0x000fcc000bf26270 */
[----:B------:R-:W-:-:S13]  /*5340*/  PLOP3.LUT P0, PT, PT, PT, UP1, 0x80, 0x8 ;  /* 0x000000000008781c */ /* 0x000fda0003f0f018 */
[----:B-1----:R-:W-:Y:S05]  /*5350*/  @!P0 EXIT ;  /* 0x000000000000894d */ /* 0x002fea0003800000 */
[----:B------:R-:W-:Y:S01]  /*5360*/  BAR.SYNC.DEFER_BLOCKING 0x6, 0xa0 ;  /* 0x0182800000007b1d */ /* 0x000fe20000010000 */
[C---:B------:R-:W-:Y:S01]  /*5370*/  IMAD.SHL.U32 R5, R92.reuse, 0x20, RZ ;  /* 0x000000205c057824 */ /* 0x040fe200078e00ff */
[C---:B------:R-:W-:Y:S01]  /*5380*/  R2P PR, R92.reuse, 0x6 ;  /* 0x000000065c007804 */ /* 0x040fe20000000000 */
[C---:B------:R-:W-:Y:S01]  /*5390*/  IMAD.SHL.U32 R91, R92.reuse, 0x4, RZ ;  /* 0x000000045c5b7824 */ /* 0x040fe200078e00ff */
[----:B------:R-:W-:Y:S01]  /*53a0*/  CS2R R88, SRZ ;  /* 0x0000000000587805 */ /* 0x000fe2000001ff00 */
[C---:B------:R-:W-:Y:S01]  /*53b0*/  IMAD.SHL.U32 R0, R92.reuse, 0x10, RZ ;  /* 0x000000105c007824 */ /* 0x040fe200078e00ff */
[----:B------:R-:W-:Y:S02]  /*53c0*/  UMOV UR50, 0x400 ;  /* 0x0000040000327882 */ /* 0x000fe40000000000 */
[----:B------:R-:W1:Y:S01]  /*53d0*/  LDC R87, c[0x0][0x370] ;  /* 0x0000dc00ff577b82 */ /* 0x000e620000000800 */
[----:B------:R-:W-:Y:S01]  /*53e0*/  ULEA UR50, UR45, UR50, 0x18 ;  /* 0x000000322d327291 */ /* 0x000fe2000f8ec0ff */
[C---:B------:R-:W-:Y:S01]  /*53f0*/  LOP3.LUT R4, R5.reuse, 0xe0, RZ, 0xc0, !PT ;  /* 0x000000e005047812 */ /* 0x040fe200078ec0ff */
[----:B------:R-:W-:Y:S01]  /*5400*/  IMAD.U32 R32, R92, 0x10000, RZ ;  /* 0x000100005c207824 */ /* 0x000fe200078e00ff */
[----:B------:R-:W-:Y:S01]  /*5410*/  LOP3.LUT R5, R5, 0x100, RZ, 0xc0, !PT ;  /* 0x0000010005057812 */ /* 0x000fe200078ec0ff */
[----:B------:R-:W-:Y:S01]  /*5420*/  UIADD3 UR4, UPT, UPT, UR50, 0x400, URZ ;  /* 0x0000040032047890 */ /* 0x000fe2000fffe0ff */
[----:B------:R-:W-:Y:S01]  /*5430*/  LOP3.LUT R91, R4, 0x1c, R91, 0xf8, !PT ;  /* 0x0000001c045b7812 */ /* 0x000fe200078ef85b */
[----:B------:R-:W-:Y:S01]  /*5440*/  IMAD.MOV.U32 R96, RZ, RZ, 0x10 ;  /* 0x00000010ff607424 */ /* 0x000fe200078e00ff */
[----:B------:R-:W2:Y:S01]  /*5450*/  LDC R28, c[0x0][0xb0c] ;  /* 0x0002c300ff1c7b82 */ /* 0x000ea20000000800 */
[----:B------:R-:W-:Y:S01]  /*5460*/  SHF.R.U32.HI R4, RZ, 0x2, R92 ;  /* 0x00000002ff047819 */ /* 0x000fe2000001165c */
[----:B------:R-:W-:Y:S01]  /*5470*/  IMAD.MOV.U32 R95, RZ, RZ, 0x20 ;  /* 0x00000020ff5f7424 */ /* 0x000fe200078e00ff */
[----:B------:R-:W-:Y:S01]  /*5480*/  LOP3.LUT R0, R5, 0x600, R0, 0xf8, !PT ;  /* 0x0000060005007812 */ /* 0x000fe200078ef800 */
[----:B------:R-:W-:Y:S01]  /*5490*/  IMAD.MOV.U32 R90, RZ, RZ, 0x1 ;  /* 0x00000001ff5a7424 */ /* 0x000fe200078e00ff */
[----:B------:R-:W-:Y:S01]  /*54a0*/  LOP3.LUT R91, R91, 0x4, R4, 0x78, !PT ;  /* 0x000000045b5b7812 */ /* 0x000fe200078e7804 */
[----:B------:R-:W-:Y:S01]  /*54b0*/  IMAD.MOV.U32 R30, RZ, RZ, RZ ;  /* 0x000000ffff1e7224 */ /* 0x000fe200078e00ff */
[----:B------:R-:W-:Y:S01]  /*54c0*/  LOP3.LUT R92, R92, 0x60, RZ, 0xc0, !PT ;  /* 0x000000605c5c7812 */ /* 0x000fe200078ec0ff */
[----:B------:R-:W3:Y:S01]  /*54d0*/  LDC R85, c[0x0][0xb20] ;  /* 0x0002c800ff557b82 */ /* 0x000ee20000000800 */
[----:B------:R-:W4:Y:S01]  /*54e0*/  LDS R2, [UR50+0x120] ;  /* 0x00012032ff027984 */ /* 0x000f220008000800 */
[----:B------:R-:W-:Y:S01]  /*54f0*/  LOP3.LUT R91, R0, R91, RZ, 0xfc, !PT ;  /* 0x0000005b005b7212 */ /* 0x000fe200078efcff */
[----:B------:R-:W-:Y:S01]  /*5500*/  IMAD.U32 R94, RZ, RZ, UR4 ;  /* 0x00000004ff5e7e24 */ /* 0x000fe2000f8e00ff */
[----:B------:R-:W-:Y:S01]  /*5510*/  LOP3.LUT R32, R32, 0x600000, RZ, 0xc0, !PT ;  /* 0x0060000020207812 */ /* 0x000fe200078ec0ff */
[----:B------:R-:W1:Y:S01]  /*5520*/  LDCU.64 UR54, c[0x0][0x348] ;  /* 0x00006900ff3677ac */ /* 0x000e620008000a00 */
[----:B------:R-:W-:-:S02]  /*5530*/  SEL R96, R96, 0xfffffff0, !P2 ;  /* 0xfffffff060607807 */ /* 0x000fc40005000000 */
[----:B------:R-:W1:Y:S01]  /*5540*/  LDC R27, c[0x0][0xb30] ;  /* 0x0002cc00ff1b7b82 */ /* 0x000e620000000800 */
[----:B------:R-:W-:Y:S01]  /*5550*/  SEL R95, R95, 0xffffffe0, !P1 ;  /* 0xffffffe05f5f7807 */ /* 0x000fe20004800000 */
[----:B------:R-:W1:Y:S01]  /*5560*/  LDCU.64 UR36, c[0x0][0x888] ;  /* 0x00011100ff2477ac */ /* 0x000e620008000a00 */
[----:B------:R-:W1:Y:S05]  /*5570*/  LDCU.64 UR38, c[0x0][0x890] ;  /* 0x00011200ff2677ac */ /* 0x000e6a0008000a00 */
[----:B------:R-:W1:Y:S01]  /*5580*/  LDC.64 R72, c[0x0][0xb10] ;  /* 0x0002c400ff487b82 */ /* 0x000e620000000a00 */
[----:B------:R-:W1:Y:S01]  /*5590*/  LDCU.64 UR46, c[0x0][0xa90] ;  /* 0x00015200ff2e77ac */ /* 0x000e620008000a00 */
[----:B------:R-:W-:Y:S01]  /*55a0*/  UMOV UR52, URZ ;  /* 0x000000ff00347c82 */ /* 0x000fe20008000000 */
[----:B------:R-:W-:-:S05]  /*55b0*/  UMOV UR56, URZ ;  /* 0x000000ff00387c82 */ /* 0x000fca0008000000 */
[----:B------:R-:W1:Y:S08]  /*55c0*/  LDC.64 R24, c[0x0][0xb18] ;  /* 0x0002c600ff187b82 */ /* 0x000e700000000a00 */
[----:B------:R-:W1:Y:S08]  /*55d0*/  LDC.64 R22, c[0x0][0xb28] ;  /* 0x0002ca00ff167b82 */ /* 0x000e700000000a00 */
[----:B------:R-:W1:Y:S01]  /*55e0*/  LDC.64 R70, c[0x0][0x8b0] ;  /* 0x00022c00ff467b82 */ /* 0x000e620000000a00 */
[C---:B----4-:R-:W-:Y:S01]  /*55f0*/  VIADD R3, R2.reuse, 0x80 ;  /* 0x0000008002037836 */ /* 0x050fe20000000000 */
[----:B------:R-:W-:-:S04]  /*5600*/  LOP3.LUT R2, R2, 0xffff, RZ, 0xc0, !PT ;  /* 0x0000ffff02027812 */ /* 0x000fc800078ec0ff */
[----:B------:R-:W-:Y:S02]  /*5610*/  LOP3.LUT R3, R3, 0xffff, RZ, 0xc0, !PT ;  /* 0x0000ffff03037812 */ /* 0x000fe400078ec0ff */
[----:B------:R-:W4:Y:S03]  /*5620*/  LDC.64 R68, c[0x0][0x8a8] ;  /* 0x00022a00ff447b82 */ /* 0x000f260000000a00 */
[----:B------:R1:W-:Y:S05]  /*5630*/  STL.64 [R1], R2 ;  /* 0x0000000201007387 */ /* 0x0003ea0000100a00 */
[----:B------:R-:W1:Y:S08]  /*5640*/  LDC.64 R76, c[0x0][0xa80] ;  /* 0x0002a000ff4c7b82 */ /* 0x000e700000000a00 */
[----:B------:R-:W1:Y:S08]  /*5650*/  LDC.64 R74, c[0x0][0xa88] ;  /* 0x0002a200ff4a7b82 */ /* 0x000e700000000a00 */
[----:B--23--:R-:W1:Y:S02]  /*5660*/  LDC R86, c[0x0][0x374] ;  /* 0x0000dd00ff567b82 */ /* 0x00ce640000000800 */
.L_x_130:
[----:B-1----:R-:W-:Y:S04]  /*5670*/  SHF.L.U32 R3, R88, 0x1f, RZ ;  /* 0x0000001f58037819 */ /* 0x002fe800000006ff */
[----:B------:R-:W1:Y:S02]  /*5680*/  SYNCS.PHASECHK.TRANS64.TRYWAIT P0, [UR50+0xd0], R3 ;  /* 0x0000d003ff0075a7 */ /* 0x000e640008001132 */
[----:B-1----:R-:W-:Y:S05]  /*5690*/  @!P0 BRA `(.L_x_87) ;  /* 0x0000003c00d88947 */ /* 0x002fea0003800000 */
.L_x_184:
[----:B------:R-:W2:Y:S01]  /*56a0*/  LDC.64 R12, c[0x0][0xb10] ;  /* 0x0002c400ff0c7b82 */ /* 0x000ea20000000a00 */
[----:B------:R-:W3:Y:S01]  /*56b0*/  LDS.128 R80, [UR50+0x110] ;  /* 0x00011032ff507984 */ /* 0x000ee20008000c00 */
[----:B------:R-:W-:Y:S01]  /*56c0*/  UIADD3 UR4, UPT, UPT, UR50, 0xd8, URZ ;  /* 0x000000d832047890 */ /* 0x000fe2000fffe0ff */
[----:B-1----:R-:W-:Y:S01]  /*56d0*/  IMAD R0, R30, 0x4, R1 ;  /* 0x000000041e007824 */ /* 0x002fe200078e0201 */
[----:B------:R-:W-:Y:S04]  /*56e0*/  ISETP.NE.AND P1, PT, R27, 0x1, PT ;  /* 0x000000011b00780c */ /* 0x000fe80003f25270 */
[----:B------:R-:W1:Y:S01]  /*56f0*/  LDC.64 R10, c[0x0][0xb18] ;  /* 0x0002c600ff0a7b82 */ /* 0x000e620000000a00 */
[----:B------:R-:W-:Y:S01]  /*5700*/  UPRMT UR4, URZ, 0x654, UR4 ;  /* 0x00000654ff047896 */ /* 0x000fe20008000004 */
[----:B------:R-:W-:Y:S01]  /*5710*/  ISETP.GE.AND P0, PT, R26, 0x1, PT ;  /* 0x000000011a00780c */ /* 0x000fe20003f06270 */
[----:B------:R-:W-:Y:S01]  /*5720*/  @!PT LDS RZ, [RZ] ;  /* 0x00000000fffff984 */ /* 0x000fe20000000800 */
[----:B------:R-:W-:Y:S01]  /*5730*/  @!PT LDS RZ, [RZ] ;  /* 0x00000000fffff984 */ /* 0x000fe20000000800 */
[----:B------:R-:W-:Y:S01]  /*5740*/  @!PT LDS RZ, [RZ] ;  /* 0x00000000fffff984 */ /* 0x000fe20000000800 */
[----:B------:R-:W-:Y:S01]  /*5750*/  @!PT LDS RZ, [RZ] ;  /* 0x00000000fffff984 */ /* 0x000fe20000000800 */
[----:B------:R4:W-:Y:S06]  /*5760*/  MEMBAR.ALL.CTA ;  /* 0x0000000000007992 */ /* 0x0009ec0000008000 */
[----:B----4-:R-:W4:Y:S01]  /*5770*/  FENCE.VIEW.ASYNC.S ;  /* 0x00000000000073c6 */ /* 0x010f220000000000 */
[----:B------:R-:W1:Y:S08]  /*5780*/  @!P1 LDC R14, c[0x0][0xb20] ;  /* 0x0002c800ff0e9b82 */ /* 0x000e700000000800 */
[----:B------:R-:W1:Y:S01]  /*5790*/  @!P1 LDC R9, c[0x0][0xb0c] ;  /* 0x0002c300ff099b82 */ /* 0x000e620000000800 */
[----:B----4-:R-:W-:Y:S01]  /*57a0*/  SYNCS.ARRIVE.TRANS64.RED.A1T0 RZ, [UR4], RZ ;  /* 0x000000ffffff79a7 */ /* 0x010fe20008100404 */
[----:B------:R4:W5:Y:S01]  /*57b0*/  LDL R17, [R0] ;  /* 0x0000000000117983 */ /* 0x0009620000100800 */
[----:B---3--:R-:W-:Y:S11]  /*57c0*/  LOP3.LUT P3, RZ, R82, 0x1, RZ, 0xc0, !PT ;  /* 0x0000000152ff7812 */ /* 0x008ff6000786c0ff */
[----:B------:R-:W-:Y:S02]  /*57d0*/  @!UPT UIADD3 URZ, UPT, UPT, URZ, URZ, URZ ;  /* 0x000000fffffff290 */ /* 0x000fe4000fffe0ff */
[----:B------:R-:W-:Y:S02]  /*57e0*/  @P3 MOV R31, R80 ;  /* 0x00000050001f3202 */ /* 0x000fe40000000f00 */
[----:B------:R-:W-:Y:S01]  /*57f0*/  @P3 LOP3.LUT R29, R81, 0xffff, RZ, 0xc0, !PT ;  /* 0x0000ffff511d3812 */ /* 0x000fe200078ec0ff */
[----:B--2-4-:R-:W-:Y:S06]  /*5800*/  @!P0 BRA `(.L_x_88) ;  /* 0x0000000000a48947 */ /* 0x014fec0003800000 */
[----:B------:R-:W-:Y:S01]  /*5810*/  IMAD.HI.U32 R20, R86, R25, RZ ;  /* 0x0000001956147227 */ /* 0x000fe200078e00ff */
[----:B------:R-:W-:Y:S02]  /*5820*/  ISETP.NE.AND P0, PT, R24, 0x1, PT ;  /* 0x000000011800780c */ /* 0x000fe40003f05270 */
[----:B------:R-:W-:Y:S01]  /*5830*/  ISETP.NE.AND P2, PT, R26, 0x1, PT ;  /* 0x000000011a00780c */ /* 0x000fe20003f45270 */
[-C--:B------:R-:W-:Y:S01]  /*5840*/  IMAD.HI.U32 R18, R87, R72.reuse, RZ ;  /* 0x0000004857127227 */ /* 0x080fe200078e00ff */
[----:B------:R-:W-:Y:S02]  /*5850*/  SHF.R.U32.HI R21, RZ, R85, R20 ;  /* 0x00000055ff157219 */ /* 0x000fe40000011614 */
[----:B------:R-:W-:Y:S01]  /*5860*/  ISETP.NE.AND P4, PT, R28, 0x1, PT ;  /* 0x000000011c00780c */ /* 0x000fe20003f85270 */
[----:B------:R-:W-:Y:S01]  /*5870*/  IMAD.HI.U32 R36, R29, R25, RZ ;  /* 0x000000191d247227 */ /* 0x000fe200078e00ff */
[----:B------:R-:W-:Y:S02]  /*5880*/  SHF.R.U32.HI R18, RZ, R73, R18 ;  /* 0x00000049ff127219 */ /* 0x000fe40000011612 */
[----:B------:R-:W-:Y:S01]  /*5890*/  SEL R3, R86, R21, !P0 ;  /* 0x0000001556037207 */ /* 0x000fe20004000000 */
[----:B------:R-:W-:Y:S01]  /*58a0*/  IMAD.HI.U32 R34, R31, R72, RZ ;  /* 0x000000481f227227 */ /* 0x000fe200078e00ff */
[----:B------:R-:W-:Y:S03]  /*58b0*/  SEL R7, R87, R18, !P4 ;  /* 0x0000001257077207 */ /* 0x000fe60006000000 */
[-C--:B------:R-:W-:Y:S01]  /*58c0*/  IMAD.HI.U32 R18, R3, R22.reuse, RZ ;  /* 0x0000001603127227 */ /* 0x080fe200078e00ff */
[----:B------:R-:W-:Y:S03]  /*58d0*/  SHF.R.U32.HI R34, RZ, R73, R34 ;  /* 0x00000049ff227219 */ /* 0x000fe60000011622 */
[----:B------:R-:W-:Y:S01]  /*58e0*/  IMAD.HI.U32 R20, R7, R22, RZ ;  /* 0x0000001607147227 */ /* 0x000fe200078e00ff */
[----:B------:R-:W-:Y:S02]  /*58f0*/  @P2 SHF.R.U32.HI R3, RZ, R23, R18 ;  /* 0x00000017ff032219 */ /* 0x000fe40000011612 */
[----:B------:R-:W-:Y:S02]  /*5900*/  SHF.R.U32.HI R18, RZ, R85, R36 ;  /* 0x00000055ff127219 */ /* 0x000fe40000011624 */
[----:B------:R-:W-:Y:S01]  /*5910*/  @P2 SHF.R.U32.HI R7, RZ, R23, R20 ;  /* 0x00000017ff072219 */ /* 0x000fe20000011614 */
[C---:B------:R-:W-:Y:S01]  /*5920*/  IMAD R2, R26.reuse, R3, RZ ;  /* 0x000000031a027224 */ /* 0x040fe200078e02ff */
[----:B------:R-:W-:Y:S02]  /*5930*/  SEL R5, R29, R18, !P0 ;  /* 0x000000121d057207 */ /* 0x000fe40004000000 */
[----:B------:R-:W-:Y:S01]  /*5940*/  SEL R3, R31, R34, !P4 ;  /* 0x000000221f037207 */ /* 0x000fe20006000000 */
[----:B------:R-:W-:Y:S01]  /*5950*/  IMAD R4, R26, R7, RZ ;  /* 0x000000071a047224 */ /* 0x000fe200078e02ff */
[C---:B------:R-:W-:Y:S01]  /*5960*/  ISETP.GE.AND P0, PT, R5.reuse, R2, PT ;  /* 0x000000020500720c */ /* 0x040fe20003f06270 */
[----:B------:R-:W-:Y:S03]  /*5970*/  IMAD.HI.U32 R6, R5, R22, RZ ;  /* 0x0000001605067227 */ /* 0x000fe600078e00ff */
[----:B------:R-:W-:Y:S01]  /*5980*/  ISETP.GE.OR P0, PT, R3, R4, P0 ;  /* 0x000000040300720c */ /* 0x000fe20000706670 */
[----:B------:R-:W-:Y:S01]  /*5990*/  IMAD.MOV R4, RZ, RZ, -R3 ;  /* 0x000000ffff047224 */ /* 0x000fe200078e0a03 */
[-C--:B------:R-:W-:Y:S03]  /*59a0*/  SHF.R.U32.HI R6, RZ, R23.reuse, R6 ;  /* 0x00000017ff067219 */ /* 0x080fe60000011606 */
[----:B------:R-:W-:Y:S01]  /*59b0*/  IMAD R31, R28, R4, R31 ;  /* 0x000000041c1f7224 */ /* 0x000fe200078e021f */
[----:B------:R-:W-:Y:S05]  /*59c0*/  SEL R15, R5, R6, !P2 ;  /* 0x00000006050f7207 */ /* 0x000fea0005000000 */
[----:B------:R-:W-:Y:S02]  /*59d0*/  IMAD.MOV R6, RZ, RZ, -R15 ;  /* 0x000000ffff067224 */ /* 0x000fe400078e0a0f */
[C---:B------:R-:W-:Y:S04]  /*59e0*/  @!P0 IMAD.HI.U32 R2, R3.reuse, R22, RZ ;  /* 0x0000001603028227 */ /* 0x040fe800078e00ff */
[----:B------:R-:W-:Y:S01]  /*59f0*/  IMAD R6, R26, R6, R5 ;  /* 0x000000061a067224 */ /* 0x000fe200078e0205 */
[----:B------:R-:W-:Y:S04]  /*5a00*/  @!P0 SHF.R.U32.HI R2, RZ, R23, R2 ;  /* 0x00000017ff028219 */ /* 0x000fe80000011602 */
[----:B------:R-:W-:Y:S02]  /*5a10*/  @!P0 SEL R0, R3, R2, !P2 ;  /* 0x0000000203008207 */ /* 0x000fe40005000000 */
[----:B------:R-:W-:Y:S02]  /*5a20*/  IADD3 R2, PT, PT, -R5, RZ, RZ ;  /* 0x000000ff05027210 */ /* 0x000fe40007ffe1ff */
[----:B------:R-:W-:Y:S01]  /*5a30*/  @!P0 IADD3 R8, PT, PT, R15, -R0, RZ ;  /* 0x800000000f088210 */ /* 0x000fe20007ffe0ff */
[----:B------:R-:W-:Y:S02]  /*5a40*/  @!P0 IMAD R0, R7, R6, R0 ;  /* 0x0000000607008224 */ /* 0x000fe400078e0200 */
[----:B------:R-:W-:Y:S02]  /*5a50*/  IMAD R29, R24, R2, R29 ;  /* 0x00000002181d7224 */ /* 0x000fe400078e021d */
[----:B------:R-:W-:Y:S02]  /*5a60*/  @!P0 IMAD R5, R8, R26, R3 ;  /* 0x0000001a08058224 */ /* 0x000fe400078e0203 */
[----:B------:R-:W-:Y:S04]  /*5a70*/  @!P0 IMAD.MOV.U32 R3, RZ, RZ, R0 ;  /* 0x000000ffff038224 */ /* 0x000fe800078e0000 */
[----:B------:R-:W-:Y:S02]  /*5a80*/  IMAD R31, R3, R28, R31 ;  /* 0x0000001c031f7224 */ /* 0x000fe400078e021f */
[----:B------:R-:W-:Y:S07]  /*5a90*/  IMAD R29, R5, R24, R29 ;  /* 0x00000018051d7224 */ /* 0x000fee00078e021d */
.L_x_88:
[----:B-1----:R-:W-:Y:S01]  /*5aa0*/  @!P1 ISETP.NE.AND P0, PT, R10, 0x1, PT ;  /* 0x000000010a00980c */ /* 0x002fe20003f05270 */
[----:B------:R-:W-:Y:S01]  /*5ab0*/  @!P1 IMAD.HI.U32 R3, R29, R11, RZ ;  /* 0x0000000b1d039227 */ /* 0x000fe200078e00ff */
[----:B------:R-:W-:Y:S01]  /*5ac0*/  R2UR UR41, R16 ;  /* 0x00000000102972ca */ /* 0x000fe200000e0000 */
[----:B------:R-:W-:Y:S01]  /*5ad0*/  BSSY.RECONVERGENT B6, `(.L_x_89) ;  /* 0x000002f000067945 */ /* 0x000fe20003800200 */
[----:B------:R-:W-:Y:S01]  /*5ae0*/  @!P1 ISETP.NE.AND P2, PT, R9, 0x1, PT ;  /* 0x000000010900980c */ /* 0x000fe20003f45270 */
[----:B------:R-:W-:Y:S01]  /*5af0*/  @!P1 IMAD.HI.U32 R0, R31, R12, RZ ;  /* 0x0000000c1f009227 */ /* 0x000fe200078e00ff */
[----:B------:R-:W-:Y:S02]  /*5b00*/  @!P1 SHF.R.U32.HI R2, RZ, R14, R3 ;  /* 0x0000000eff029219 */ /* 0x000fe40000011603 */
[----:B------:R-:W-:Y:S02]  /*5b10*/  @P3 SHF.R.U32.HI R4, RZ, 0x10, R81 ;  /* 0x00000010ff043819 */ /* 0x000fe40000011651 */
[----:B------:R-:W-:Y:S02]  /*5b20*/  @!P1 SEL R2, R29, R2, !P0 ;  /* 0x000000021d029207 */ /* 0x000fe40004000000 */
[----:B------:R-:W-:Y:S02]  /*5b30*/  @!P1 SHF.R.U32.HI R0, RZ, R13, R0 ;  /* 0x0000000dff009219 */ /* 0x000fe40000011600 */
[----:B------:R-:W-:Y:S01]  /*5b40*/  LOP3.LUT P0, RZ, R94, 0x3f0, RZ, 0xc0, !PT ;  /* 0x000003f05eff7812 */ /* 0x000fe2000780c0ff */
[----:B------:R-:W-:Y:S01]  /*5b50*/  USHF.L.U32 UR41, UR41, 0x7, URZ ;  /* 0x0000000729297899 */ /* 0x000fe200080006ff */
[----:B------:R-:W-:Y:S02]  /*5b60*/  @!P1 SEL R3, R31, R0, !P2 ;  /* 0x000000001f039207 */ /* 0x000fe40005000000 */
[----:B------:R-:W-:Y:S03]  /*5b70*/  @P3 R2UR UR51, R4 ;  /* 0x00000000043332ca */ /* 0x000fe600000e0000 */
[----:B------:R-:W-:Y:S02]  /*5b80*/  @!P1 IMAD.IADD R0, R2, 0x1, -R3 ;  /* 0x0000000102009824 */ /* 0x000fe400078e0a03 */
[----:B------:R-:W-:Y:S02]  /*5b90*/  @!P1 IMAD.IADD R2, R3, 0x1, -R2 ;  /* 0x0000000103029824 */ /* 0x000fe400078e0a02 */
[----:B------:R-:W-:Y:S02]  /*5ba0*/  @!P1 IMAD R31, R0, R9, R31 ;  /* 0x00000009001f9224 */ /* 0x000fe400078e021f */
[----:B------:R-:W-:Y:S01]  /*5bb0*/  @!P1 IMAD R29, R2, R10, R29 ;  /* 0x0000000a021d9224 */ /* 0x000fe200078e021d */
[----:B------:R-:W-:Y:S06]  /*5bc0*/  @!P0 BRA `(.L_x_90) ;  /* 0x00000000007c8947 */ /* 0x000fec0003800000 */
[----:B------:R-:W1:Y:S01]  /*5bd0*/  LDCU.64 UR8, c[0x4][0x80] ;  /* 0x01001000ff0877ac */ /* 0x000e620008000a00 */
[----:B------:R-:W-:Y:S01]  /*5be0*/  MOV R2, 0x0 ;  /* 0x0000000000027802 */ /* 0x000fe20000000f00 */
[----:B------:R-:W-:Y:S02]  /*5bf0*/  HFMA2 R12, -RZ, RZ, 0, 5.9604644775390625e-08 ;  /* 0x00000001ff0c7431 */ /* 0x000fe400000001ff */
[----:B------:R-:W-:Y:S01]  /*5c00*/  IMAD.MOV.U32 R8, RZ, RZ, 0x70 ;  /* 0x00000070ff087424 */ /* 0x000fe200078e00ff */
[----:B------:R2:W3:Y:S01]  /*5c10*/  LDC.64 R14, c[0x4][R2] ;  /* 0x01000000020e7b82 */ /* 0x0004e20000000a00 */
[----:B------:R-:W4:Y:S01]  /*5c20*/  LDCU.64 UR6, c[0x4][0x88] ;  /* 0x01001100ff0677ac */ /* 0x000f220008000a00 */
[----:B------:R-:W-:Y:S01]  /*5c30*/  IMAD.MOV.U32 R13, RZ, RZ, RZ ;  /* 0x000000ffff0d7224 */ /* 0x000fe200078e00ff */
[----:B------:R-:W2:Y:S01]  /*5c40*/  LDCU.64 UR4, c[0x4][0x8] ;  /* 0x01000100ff0477ac */ /* 0x000ea20008000a00 */
[----:B-1----:R-:W-:Y:S01]  /*5c50*/  MOV R5, UR9 ;  /* 0x0000000900057c02 */ /* 0x002fe20008000f00 */
[----:B------:R-:W-:Y:S01]  /*5c60*/  IMAD.U32 R4, RZ, RZ, UR8 ;  /* 0x00000008ff047e24 */ /* 0x000fe2000f8e00ff */
[----:B----4-:R-:W-:Y:S01]  /*5c70*/  MOV R7, UR7 ;  /* 0x0000000700077c02 */ /* 0x010fe20008000f00 */
[----:B------:R-:W-:Y:S01]  /*5c80*/  IMAD.U32 R6, RZ, RZ, UR6 ;  /* 0x00000006ff067e24 */ /* 0x000fe2000f8e00ff */
[----:B--2---:R-:W-:Y:S01]  /*5c90*/  MOV R11, UR5 ;  /* 0x00000005000b7c02 */ /* 0x004fe20008000f00 */
[----:B------:R-:W-:Y:S02]  /*5ca0*/  IMAD.U32 R10, RZ, RZ, UR4 ;  /* 0x00000004ff0a7e24 */ /* 0x000fe4000f8e00ff */
[----:B------:R-:W-:Y:S07]  /*5cb0*/  LEPC R20, `(.L_x_91) ;  /* 0x000000001014794e */ /* 0x000fee0000000000 */
[----:B---3-5:R-:W-:Y:S05]  /*5cc0*/  CALL.ABS.NOINC R14 ;  /* 0x000000000e007343 */ /* 0x028fea0003c00000 */
.L_x_91:
[----:B------:R-:W1:Y:S01]  /*5cd0*/  LDCU.64 UR8, c[0x4][0x80] ;  /* 0x01001000ff0877ac */ /* 0x000e620008000a00 */
[----:B------:R-:W2:Y:S01]  /*5ce0*/  LDC.64 R2, c[0x4][R2] ;  /* 0x0100000002027b82 */ /* 0x000ea20000000a00 */
[----:B------:R-:W-:Y:S02]  /*5cf0*/  HFMA2 R12, -RZ, RZ, 0, 5.9604644775390625e-08 ;  /* 0x00000001ff0c7431 */ /* 0x000fe400000001ff */
[----:B------:R-:W-:Y:S02]  /*5d00*/  IMAD.MOV.U32 R8, RZ, RZ, 0x70 ;  /* 0x00000070ff087424 */ /* 0x000fe400078e00ff */
[----:B------:R-:W-:Y:S01]  /*5d10*/  IMAD.MOV.U32 R13, RZ, RZ, RZ ;  /* 0x000000ffff0d7224 */ /* 0x000fe200078e00ff */
[----:B------:R-:W3:Y:S01]  /*5d20*/  LDCU.64 UR6, c[0x4][0x88] ;  /* 0x01001100ff0677ac */ /* 0x000ee20008000a00 */
[----:B------:R-:W4:Y:S01]  /*5d30*/  LDCU.64 UR4, c[0x4][0x8] ;  /* 0x01000100ff0477ac */ /* 0x000f220008000a00 */
[----:B-1----:R-:W-:Y:S02]  /*5d40*/  MOV R4, UR8 ;  /* 0x0000000800047c02 */ /* 0x002fe40008000f00 */
[----:B------:R-:W-:Y:S02]  /*5d50*/  MOV R5, UR9 ;  /* 0x0000000900057c02 */ /* 0x000fe40008000f00 */
[----:B---3--:R-:W-:Y:S01]  /*5d60*/  MOV R7, UR7 ;  /* 0x0000000700077c02 */ /* 0x008fe20008000f00 */
[----:B------:R-:W-:Y:S01]  /*5d70*/  IMAD.U32 R6, RZ, RZ, UR6 ;  /* 0x00000006ff067e24 */ /* 0x000fe2000f8e00ff */
[----:B----4-:R-:W-:Y:S01]  /*5d80*/  MOV R11, UR5 ;  /* 0x00000005000b7c02 */ /* 0x010fe20008000f00 */
[----:B------:R-:W-:Y:S02]  /*5d90*/  IMAD.U32 R10, RZ, RZ, UR4 ;  /* 0x00000004ff0a7e24 */ /* 0x000fe4000f8e00ff */
[----:B------:R-:W-:Y:S07]  /*5da0*/  LEPC R20, `(.L_x_90) ;  /* 0x000000001014794e */ /* 0x000fee0000000000 */
[----:B--2---:R-:W-:Y:S05]  /*5db0*/  CALL.ABS.NOINC R2 ;  /* 0x0000000002007343 */ /* 0x004fea0003c00000 */
.L_x_90:
[----:B------:R-:W-:Y:S05]  /*5dc0*/  BSYNC.RECONVERGENT B6 ;  /* 0x0000000000067941 */ /* 0x000fea0003800200 */
.L_x_89:
[----:B------:R-:W-:Y:S01]  /*5dd0*/  ISETP.NE.U32.AND P3, PT, R70, RZ, PT ;  /* 0x000000ff4600720c */ /* 0x000fe20003f65070 */
[----:B------:R-:W-:Y:S01]  /*5de0*/  UISETP.NE.AND UP2, UPT, UR53, URZ, UPT ;  /* 0x000000ff3500728c */ /* 0x000fe2000bf45270 */
[----:B------:R-:W-:Y:S01]  /*5df0*/  ISETP.NE.U32.AND P2, PT, RZ, UR36, PT ;  /* 0x00000024ff007c0c */ /* 0x000fe2000bf45070 */
[----:B------:R-:W-:Y:S01]  /*5e00*/  UISETP.NE.U32.AND UP1, UPT, UR38, URZ, UPT ;  /* 0x000000ff2600728c */ /* 0x000fe2000bf25070 */
[----:B------:R-:W-:Y:S01]  /*5e10*/  ISETP.NE.AND.EX P3, PT, R71, RZ, PT, P3 ;  /* 0x000000ff4700720c */ /* 0x000fe20003f65330 */
[----:B------:R-:W-:Y:S01]  /*5e20*/  UPLOP3.LUT UP0, UPT, UPT, UPT, UPT, 0x40, 0x4 ;  /* 0x000000000004789c */ /* 0x000fe20003f0e870 */
[----:B------:R-:W-:Y:S01]  /*5e30*/  ISETP.NE.AND.EX P2, PT, RZ, UR37, PT, P2 ;  /* 0x00000025ff007c0c */ /* 0x000fe2000bf45320 */
[----:B------:R-:W-:Y:S01]  /*5e40*/  UISETP.NE.AND.EX UP1, UPT, UR39, URZ, UPT, UP1 ;  /* 0x000000ff2700728c */ /* 0x000fe2000bf25310 */
[----:B------:R-:W-:Y:S04]  /*5e50*/  PLOP3.LUT P4, PT, PT, PT, UP2, 0x80, 0x8 ;  /* 0x000000000008781c */ /* 0x000fe80003f8f028 */
[----:B------:R-:W-:Y:S01]  /*5e60*/  P2R R102, PR, RZ, 0x10 ;  /* 0x00000010ff667803 */ /* 0x000fe20000000000 */
[----:B------:R-:W-:Y:S06]  /*5e70*/  @UP2 UPLOP3.LUT UP0, UPT, UPT, UPT, UP1, 0x80, 0x8 ;  /* 0x000000000008289c */ /* 0x000fec0003f0f010 */
[----:B------:R-:W-:Y:S01]  /*5e80*/  PLOP3.LUT P0, PT, PT, PT, UP0, 0x80, 0x8 ;  /* 0x000000000008781c */ /* 0x000fe20003f0f008 */
[----:B------:R-:W-:Y:S01]  /*5e90*/  @!UPT UIADD3 URZ, UPT, UPT, URZ, URZ, URZ ;  /* 0x000000fffffff290 */ /* 0x000fe2000fffe0ff */
[----:B------:R-:W-:Y:S11]  /*5ea0*/  BRA.U !UP1, `(.L_x_92) ;  /* 0x0000000109387547 */ /* 0x000ff6000b800000 */
[----:B------:R-:W-:Y:S01]  /*5eb0*/  UISETP.NE.U32.AND UP0, UPT, UR36, URZ, UPT ;  /* 0x000000ff2400728c */ /* 0x000fe2000bf05070 */
[----:B------:R-:W-:Y:S02]  /*5ec0*/  HFMA2 R0, -RZ, RZ, 0, 5.9604644775390625e-08 ;  /* 0x00000001ff007431 */ /* 0x000fe400000001ff */
[----:B------:R-:W-:Y:S01]  /*5ed0*/  IMAD.MOV.U32 R79, RZ, RZ, 0x1 ;  /* 0x00000001ff4f7424 */ /* 0x000fe200078e00ff */
[----:B------:R-:W-:Y:S06]  /*5ee0*/  UISETP.NE.AND.EX UP0, UPT, UR37, URZ, UPT, UP0 ;  /* 0x000000ff2500728c */ /* 0x000fec000bf05300 */
[----:B------:R-:W-:Y:S05]  /*5ef0*/  PLOP3.LUT P1, PT, PT, PT, UP0, 0x80, 0x8 ;  /* 0x000000000008781c */ /* 0x000fea0003f2f008 */
[----:B------:R-:W1:Y:S01]  /*5f00*/  @UP0 LDCU.64 UR6, c[0x0][0x888] ;  /* 0x00011100ff0607ac */ /* 0x000e620008000a00 */
[----:B------:R-:W-:Y:S07]  /*5f10*/  @UP0 UIMAD UR4, UR57, UR38, URZ ;  /* 0x00000026390402a4 */ /* 0x000fee000f8e02ff */
[----:B------:R-:W-:Y:S01]  /*5f20*/  @!P1 PRMT R79, R0, 0x7610, R79 ;  /* 0x00007610004f9816 */ /* 0x000fe2000000004f */
[----:B-1----:R-:W-:Y:S03]  /*5f30*/  @UP0 UIMAD.WIDE UR6, UR4, 0x4, UR6 ;  /* 0x00000004040608a5 */ /* 0x002fe6000f8e0206 */
[----:B------:R-:W1:Y:S03]  /*5f40*/  @!UP0 LDCU UR4, c[0x0][0x880] ;  /* 0x00011000ff0487ac */ /* 0x000e660008000800 */
[----:B------:R-:W-:Y:S01]  /*5f50*/  IMAD.U32 R2, RZ, RZ, UR6 ;  /* 0x00000006ff027e24 */ /* 0x000fe2000f8e00ff */
[----:B------:R-:W-:Y:S05]  /*5f60*/  MOV R3, UR7 ;  /* 0x0000000700037c02 */ /* 0x000fea0008000f00 */
[----:B-----5:R2:W5:Y:S02]  /*5f70*/  @P1 LDG.E R35, desc[UR48][R2.64] ;  /* 0x0000003002231981 */ /* 0x020564000c1e1900 */
[----:B-12---:R-:W-:Y:S02]  /*5f80*/  @!P1 IMAD.U32 R35, RZ, RZ, UR4 ;  /* 0x00000004ff239e24 */ /* 0x006fe4000f8e00ff */
.L_x_92:
[----:B------:R-:W-:Y:S05]  /*5f90*/  @!P3 BRA `(.L_x_93) ;  /* 0x000000000020b947 */ /* 0x000fea0003800000 */
[----:B------:R-:W-:Y:S04]  /*5fa0*/  ISETP.NE.U32.AND P1, PT, R68, RZ, PT ;  /* 0x000000ff4400720c */ /* 0x000fe80003f25070 */
[----:B------:R-:W-:Y:S11]  /*5fb0*/  ISETP.NE.AND.EX P1, PT, R69, RZ, PT, P1 ;  /* 0x000000ff4500720c */ /* 0x000ff60003f25310 */
[----:B------:R-:W-:Y:S02]  /*5fc0*/  @!UPT UIADD3 URZ, UPT, UPT, URZ, URZ, URZ ;  /* 0x000000fffffff290 */ /* 0x000fe4000fffe0ff */
[----:B------:R-:W1:Y:S01]  /*5fd0*/  @P1 LDC.64 R2, c[0x0][0x8a8] ;  /* 0x00022a00ff021b82 */ /* 0x000e620000000a00 */
[----:B------:R-:W-:Y:S04]  /*5fe0*/  @P1 IMAD R0, R70, UR57, RZ ;  /* 0x0000003946001c24 */ /* 0x000fe8000f8e02ff */
[----:B-1----:R-:W-:Y:S05]  /*5ff0*/  @P1 IMAD.WIDE R2, R0, 0x4, R2 ;  /* 0x0000000400021825 */ /* 0x002fea00078e0202 */
[----:B-----5:R1:W5:Y:S02]  /*6000*/  @P1 LDG.E R33, desc[UR48][R2.64] ;  /* 0x0000003002211981 */ /* 0x020364000c1e1900 */
[----:B-1----:R-:W2:Y:S02]  /*6010*/  @!P1 LDC R33, c[0x0][0x8a0] ;  /* 0x00022800ff219b82 */ /* 0x002ea40000000800 */
.L_x_93:
[----:B-----5:R-:W-:Y:S01]  /*6020*/  FSETP.NEU.AND P1, PT, R35, RZ, PT ;  /* 0x000000ff2300720b */ /* 0x020fe20003f2d000 */
[----:B------:R-:W-:Y:S01]  /*6030*/  IMAD.SHL.U32 R99, R19, 0x40, RZ ;  /* 0x0000004013637824 */ /* 0x000fe200078e00ff */
[----:B------:R-:W-:Y:S01]  /*6040*/  SEL R3, RZ, 0xffffffff, P2 ;  /* 0xffffffffff037807 */ /* 0x000fe20001000000 */
[----:B------:R-:W-:Y:S01]  /*6050*/  IMAD.SHL.U32 R108, R91, 0x4, RZ ;  /* 0x000000045b6c7824 */ /* 0x000fe200078e00ff */
[----:B------:R-:W-:Y:S01]  /*6060*/  @P4 LOP3.LUT P2, RZ, R79, 0xff, RZ, 0xc0, !PT ;  /* 0x000000ff4fff4812 */ /* 0x000fe2000784c0ff */
[----:B------:R-:W-:Y:S01]  /*6070*/  IMAD.HI.U32 R5, R99, R77, RZ ;  /* 0x0000004d63057227 */ /* 0x000fe200078e00ff */
[----:B------:R-:W-:Y:S01]  /*6080*/  @P4 SEL R2, RZ, 0xffffffff, P1 ;  /* 0xffffffffff024807 */ /* 0x000fe20000800000 */
[----:B------:R-:W-:Y:S01]  /*6090*/  BSSY B1, `(.L_x_94) ;  /* 0x0000043000017945 */ /* 0x000fe20003800000 */
[----:B------:R-:W-:Y:S01]  /*60a0*/  LOP3.LUT R90, R90, 0x1, RZ, 0x3c, !PT ;  /* 0x000000015a5a7812 */ /* 0x000fe200078e3cff */
[----:B------:R-:W-:Y:S01]  /*60b0*/  VIADD R104, R108, UR50 ;  /* 0x000000326c687c36 */ /* 0x000fe20008000000 */
[----:B------:R-:W-:Y:S01]  /*60c0*/  @P0 SEL R2, R3, R2, !P2 ;  /* 0x0000000203020207 */ /* 0x000fe20005000000 */
[----:B------:R-:W-:Y:S01]  /*60d0*/  IMAD.MOV.U32 R109, RZ, RZ, 0x1 ;  /* 0x00000001ff6d7424 */ /* 0x000fe200078e00ff */
[----:B------:R-:W-:Y:S01]  /*60e0*/  LEA R107, R30, UR50, 0x3 ;  /* 0x000000321e6b7c11 */ /* 0x000fe2000f8e18ff */
[----:B------:R-:W-:Y:S01]  /*60f0*/  IMAD.IADD R34, R32, 0x1, R17 ;  /* 0x0000000120227824 */ /* 0x000fe200078e0211 */
[----:B------:R-:W-:Y:S01]  /*6100*/  @P4 LOP3.LUT R101, R2, 0x1, RZ, 0xc0, !PT ;  /* 0x0000000102654812 */ /* 0x000fe200078ec0ff */
[----:B------:R-:W-:Y:S01]  /*6110*/  IMAD.MOV.U32 R51, RZ, RZ, RZ ;  /* 0x000000ffff337224 */ /* 0x000fe200078e00ff */
[----:B------:R-:W-:Y:S02]  /*6120*/  SHF.L.U32 R0, R89, 0x1f, RZ ;  /* 0x0000001f59007819 */ /* 0x000fe400000006ff */
[----:B------:R-:W-:Y:S02]  /*6130*/  CS2R R54, SRZ ;  /* 0x0000000000367805 */ /* 0x000fe4000001ff00 */
[----:B------:R-:W-:Y:S02]  /*6140*/  ISETP.NE.U32.OR P5, PT, R101, 0x1, !P4 ;  /* 0x000000016500780c */ /* 0x000fe400067a5470 */
[----:B------:R-:W-:Y:S02]  /*6150*/  CS2R R52, SRZ ;  /* 0x0000000000347805 */ /* 0x000fe4000001ff00 */
[----:B------:R-:W-:Y:S02]  /*6160*/  ISETP.NE.AND P0, PT, R76, 0x1, PT ;  /* 0x000000014c00780c */ /* 0x000fe40003f05270 */
[----:B------:R-:W-:Y:S02]  /*6170*/  CS2R R58, SRZ ;  /* 0x00000000003a7805 */ /* 0x000fe4000001ff00 */
[----:B------:R-:W-:Y:S02]  /*6180*/  SHF.R.U32.HI R2, RZ, R74, R5 ;  /* 0x0000004aff027219 */ /* 0x000fe40000011605 */
[----:B------:R-:W-:Y:S02]  /*6190*/  CS2R R56, SRZ ;  /* 0x0000000000387805 */ /* 0x000fe4000001ff00 */
[----:B------:R-:W-:Y:S02]  /*61a0*/  ISETP.NE.AND P2, PT, R75, 0x1, PT ;  /* 0x000000014b00780c */ /* 0x000fe40003f45270 */
[----:B------:R-:W-:Y:S02]  /*61b0*/  CS2R R62, SRZ ;  /* 0x00000000003e7805 */ /* 0x000fe4000001ff00 */
[----:B------:R-:W-:Y:S02]  /*61c0*/  SEL R97, R99, R2, !P0 ;  /* 0x0000000263617207 */ /* 0x000fe40004000000 */
[----:B------:R-:W-:Y:S02]  /*61d0*/  CS2R R60, SRZ ;  /* 0x00000000003c7805 */ /* 0x000fe4000001ff00 */
[----:B------:R-:W-:Y:S02]  /*61e0*/  PLOP3.LUT P0, PT, PT, PT, UP1, 0x80, 0x8 ;  /* 0x000000000008781c */ /* 0x000fe40003f0f018 */
[----:B------:R-:W-:Y:S02]  /*61f0*/  CS2R R66, SRZ ;  /* 0x0000000000427805 */ /* 0x000fe4000001ff00 */
[----:B------:R-:W-:Y:S01]  /*6200*/  SEL R110, RZ, 0xffffffff, P1 ;  /* 0xffffffffff6e7807 */ /* 0x000fe20000800000 */
[C---:B------:R-:W-:Y:S01]  /*6210*/  IMAD.HI.U32 R98, R97.reuse, UR46, RZ ;  /* 0x0000002e61627c27 */ /* 0x040fe2000f8e00ff */
[----:B------:R-:W-:Y:S02]  /*6220*/  @P5 SHF.L.U32 R6, R90, 0x1f, RZ ;  /* 0x0000001f5a065819 */ /* 0x000fe400000006ff */
[----:B------:R-:W-:Y:S01]  /*6230*/  CS2R R64, SRZ ;  /* 0x0000000000407805 */ /* 0x000fe2000001ff00 */
[----:B------:R-:W-:Y:S01]  /*6240*/  IMAD.MOV R4, RZ, RZ, -R97 ;  /* 0x000000ffff047224 */ /* 0x000fe200078e0a61 */
[----:B------:R-:W1:Y:S01]  /*6250*/  @P5 SYNCS.PHASECHK.TRANS64.TRYWAIT P4, [UR50+0x80], R6 ;  /* 0x00008006ff0055a7 */ /* 0x000e620008081132 */
[----:B------:R-:W-:Y:S01]  /*6260*/  SHF.R.U32.HI R98, RZ, UR47, R98 ;  /* 0x0000002fff627c19 */ /* 0x000fe20008011662 */
[----:B------:R-:W-:Y:S02]  /*6270*/  VIADD R43, R104, 0x400 ;  /* 0x00000400682b7836 */ /* 0x000fe40000000000 */
[----:B------:R-:W-:Y:S01]  /*6280*/  IMAD R99, R76, R4, R99 ;  /* 0x000000044c637224 */ /* 0x000fe200078e0263 */
[----:B------:R-:W-:Y:S01]  /*6290*/  SEL R98, R97, R98, !P2 ;  /* 0x0000006261627207 */ /* 0x000fe20005000000 */
[----:B------:R-:W-:Y:S01]  /*62a0*/  IMAD.IADD R103, R95, 0x1, R104 ;  /* 0x000000015f677824 */ /* 0x000fe200078e0268 */
[----:B------:R-:W-:Y:S03]  /*62b0*/  LOP3.LUT P2, R100, R79, 0xff, RZ, 0xc0, !PT ;  /* 0x000000ff4f647812 */ /* 0x000fe6000784c0ff */
[----:B------:R-:W-:Y:S01]  /*62c0*/  IMAD.MOV R2, RZ, RZ, -R98 ;  /* 0x000000ffff027224 */ /* 0x000fe200078e0a62 */
[----:B------:R-:W-:Y:S03]  /*62d0*/  @P0 SEL R110, R3, R110, !P2 ;  /* 0x0000006e036e0207 */ /* 0x000fe60005000000 */
[----:B------:R-:W-:Y:S01]  /*62e0*/  IMAD R97, R75, R2, R97 ;  /* 0x000000024b617224 */ /* 0x000fe200078e0261 */
[----:B------:R-:W-:Y:S01]  /*62f0*/  LOP3.LUT R110, R110, 0x1, RZ, 0xc0, !PT ;  /* 0x000000016e6e7812 */ /* 0x000fe200078ec0ff */
[----:B------:R3:W4:Y:S01]  /*6300*/  SYNCS.PHASECHK.TRANS64.TRYWAIT P3, [R107+URZ+0xe0], R0 ;  /* 0x0000e0006b0075a7 */ /* 0x00072200080611ff */
[----:B-1----:R-:W-:Y:S01]  /*6310*/  @P5 SEL R109, RZ, 0x1, !P4 ;  /* 0x00000001ff6d5807 */ /* 0x002fe20006000000 */
[----:B---3--:R-:W-:Y:S06]  /*6320*/  @!P5 BRA `(.L_x_95) ;  /* 0x000000000064d947 */ /* 0x008fec0003800000 */
[----:B------:R-:W-:Y:S01]  /*6330*/  IMAD.MOV.U32 R54, RZ, RZ, RZ ;  /* 0x000000ffff367224 */ /* 0x000fe200078e00ff */
[----:B------:R-:W-:Y:S01]  /*6340*/  ISETP.NE.U32.AND P0, PT, R110, 0x1, PT ;  /* 0x000000016e00780c */ /* 0x000fe20003f05070 */
[----:B------:R-:W-:Y:S01]  /*6350*/  BSSY B0, `(.L_x_96) ;  /* 0x0000010000007945 */ /* 0x000fe20003800000 */
[----:B------:R-:W-:Y:S02]  /*6360*/  ISETP.NE.AND P1, PT, R109, RZ, PT ;  /* 0x000000ff6d00720c */ /* 0x000fe40003f25270 */
[----:B------:R-:W-:Y:S02]  /*6370*/  CS2R R58, SRZ ;  /* 0x00000000003a7805 */ /* 0x000fe4000001ff00 */
[----:B------:R-:W-:Y:S02]  /*6380*/  CS2R R56, SRZ ;  /* 0x0000000000387805 */ /* 0x000fe4000001ff00 */
[----:B------:R-:W-:Y:S02]  /*6390*/  CS2R R52, SRZ ;  /* 0x0000000000347805 */ /* 0x000fe4000001ff00 */
[----:B------:R-:W-:Y:S02]  /*63a0*/  CS2R R66, SRZ ;  /* 0x0000000000427805 */ /* 0x000fe4000001ff00 */
[----:B------:R-:W-:Y:S02]  /*63b0*/  CS2R R64, SRZ ;  /* 0x0000000000407805 */ /* 0x000fe4000001ff00 */
[----:B------:R-:W-:Y:S02]  /*63c0*/  CS2R R62, SRZ ;  /* 0x00000000003e7805 */ /* 0x000fe4000001ff00 */
[----:B------:R-:W-:Y:S01]  /*63d0*/  CS2R R60, SRZ ;  /* 0x00000000003c7805 */ /* 0x000fe2000001ff00 */
[C---:B------:R-:W-:Y:S02]  /*63e0*/  @P0 IMAD R2, R96.reuse, 0x4, R43 ;  /* 0x0000000460020824 */ /* 0x040fe400078e022b */
[----:B------:R-:W-:Y:S02]  /*63f0*/  @P0 IMAD R4, R96, 0x4, R104 ;  /* 0x0000000460040824 */ /* 0x000fe400078e0268 */
[----:B------:R-:W-:Y:S01]  /*6400*/  @P0 IMAD.IADD R5, R95, 0x1, R2 ;  /* 0x000000015f050824 */ /* 0x000fe200078e0202 */
[----:B------:R-:W-:Y:S06]  /*6410*/  @P1 BRA `(.L_x_97) ;  /* 0x00000000000c1947 */ /* 0x000fec0003800000 */
[----:B------:R-:W-:Y:S04]  /*6420*/  SHF.L.U32 R3, R90, 0x1f, RZ ;  /* 0x0000001f5a037819 */ /* 0x000fe800000006ff */
[----:B------:R-:W1:Y:S02]  /*6430*/  SYNCS.PHASECHK.TRANS64.TRYWAIT P1, [UR50+0x80], R3 ;  /* 0x00008003ff0075a7 */ /* 0x000e640008021132 */
[----:B-1----:R-:W-:Y:S05]  /*6440*/  @!P1 BRA `(.L_x_98) ;  /* 0x0000003000849947 */ /* 0x002fea0003800000 */
.L_x_97:
[----:B------:R-:W-:Y:S05]  /*6450*/  BSYNC B0 ;  /* 0x0000000000007941 */ /* 0x000fea0003800000 */
.L_x_96:
[----:B------:R-:W-:Y:S05]  /*6460*/  @P0 WARPSYNC.ALL ;  /* 0x0000000000000948 */ /* 0x000fea0003800000 */
[----:B------:R3:W1:Y:S01]  /*6470*/  @P0 LDSM.16.M88.4 R56, [R4+0x400] ;  /* 0x000400000438083b */ /* 0x0006620000000200 */
[----:B------:R-:W-:Y:S03]  /*6480*/  HFMA2 R51, -RZ, RZ, 0, 5.9604644775390625e-08 ;  /* 0x00000001ff337431 */ /* 0x000fe600000001ff */
[----:B------:R3:W1:Y:S04]  /*6490*/  @P0 LDSM.16.M88.4 R52, [R5] ;  /* 0x000000000534083b */ /* 0x0006680000000200 */
[----:B------:R3:W1:Y:S04]  /*64a0*/  @P0 LDSM.16.M88.4 R64, [R108+UR50+0x400] ;  /* 0x000400326c40083b */ /* 0x0006680008000200 */
[----:B------:R3:W1:Y:S02]  /*64b0*/  @P0 LDSM.16.M88.4 R60, [R103+0x400] ;  /* 0x00040000673c083b */ /* 0x0006640000000200 */
.L_x_95:
[----:B------:R-:W-:Y:S05]  /*64c0*/  BSYNC B1 ;  /* 0x0000000000017941 */ /* 0x000fea0003800000 */
.L_x_94:
[----:B-1----:R-:W-:Y:S04]  /*64d0*/  SHF.R.U32.HI R2, RZ, 0x15, R34 ;  /* 0x00000015ff027819 */ /* 0x002fe80000011622 */
[----:B------:R-:W-:Y:S01]  /*64e0*/  LOP3.LUT P0, RZ, R2, 0x3, R93, 0x48, !PT ;  /* 0x0000000302ff7812 */ /* 0x000fe2000780485d */
[----:B------:R-:W-:Y:S01]  /*64f0*/  @!UPT UIADD3 URZ, UPT, UPT, URZ, URZ, URZ ;  /* 0x000000fffffff290 */ /* 0x000fe2000fffe0ff */
[----:B----4-:R-:W-:Y:S11]  /*6500*/  @P3 BRA `(.L_x_99) ;  /* 0x0000000000083947 */ /* 0x010ff60003800000 */
[----:B------:R-:W1:Y:S02]  /*6510*/  SYNCS.PHASECHK.TRANS64.TRYWAIT P1, [R107+URZ+0xe0], R0 ;  /* 0x0000e0006b0075a7 */ /* 0x000e6400080211ff */
[----:B-1----:R-:W-:Y:S05]  /*6520*/  @!P1 BRA `(.L_x_100) ;  /* 0x0000003000649947 */ /* 0x002fea0003800000 */
.L_x_99:
[----:B------:R-:W-:Y:S05]  /*6530*/  @!P0 BRA `(.L_x_101) ;  /* 0x0000000000408947 */ /* 0x000fea0003800000 */
[----:B------:R-:W3:Y:S01]  /*6540*/  LDCU.64 UR8, c[0x4][0x70] ;  /* 0x01000e00ff0877ac */ /* 0x000ee20008000a00 */
[----:B------:R-:W-:Y:S01]  /*6550*/  MOV R3, 0x0 ;  /* 0x0000000000037802 */ /* 0x000fe20000000f00 */
[----:B------:R-:W-:Y:S02]  /*6560*/  HFMA2 R12, -RZ, RZ, 0, 5.9604644775390625e-08 ;  /* 0x00000001ff0c7431 */ /* 0x000fe400000001ff */
[----:B------:R-:W-:Y:S02]  /*6570*/  IMAD.MOV.U32 R8, RZ, RZ, 0x192 ;  /* 0x00000192ff087424 */ /* 0x000fe400078e00ff */
[----:B------:R-:W-:Y:S01]  /*6580*/  IMAD.MOV.U32 R13, RZ, RZ, RZ ;  /* 0x000000ffff0d7224 */ /* 0x000fe200078e00ff */
[----:B------:R-:W4:Y:S01]  /*6590*/  LDCU.64 UR6, c[0x4][0x78] ;  /* 0x01000f00ff0677ac */ /* 0x000f220008000a00 */
[----:B------:R-:W1:Y:S01]  /*65a0*/  LDC.64 R2, c[0x4][R3] ;  /* 0x0100000003027b82 */ /* 0x000e620000000a00 */
[----:B------:R-:W5:Y:S01]  /*65b0*/  LDCU.64 UR4, c[0x4][0x10] ;  /* 0x01000200ff0477ac */ /* 0x000f620008000a00 */
[----:B---3--:R-:W-:Y:S01]  /*65c0*/  MOV R5, UR9 ;  /* 0x0000000900057c02 */ /* 0x008fe20008000f00 */
[----:B------:R-:W-:Y:S01]  /*65d0*/  IMAD.U32 R4, RZ, RZ, UR8 ;  /* 0x00000008ff047e24 */ /* 0x000fe2000f8e00ff */
[----:B----4-:R-:W-:Y:S01]  /*65e0*/  MOV R7, UR7 ;  /* 0x0000000700077c02 */ /* 0x010fe20008000f00 */
[----:B------:R-:W-:Y:S01]  /*65f0*/  IMAD.U32 R6, RZ, RZ, UR6 ;  /* 0x00000006ff067e24 */ /* 0x000fe2000f8e00ff */
[----:B-----5:R-:W-:Y:S01]  /*6600*/  MOV R11, UR5 ;  /* 0x00000005000b7c02 */ /* 0x020fe20008000f00 */
[----:B------:R-:W-:Y:S02]  /*6610*/  IMAD.U32 R10, RZ, RZ, UR4 ;  /* 0x00000004ff0a7e24 */ /* 0x000fe4000f8e00ff */
[----:B------:R-:W-:Y:S07]  /*6620*/  LEPC R20, `(.L_x_101) ;  /* 0x000000001014794e */ /* 0x000fee0000000000 */
[----:B-12---:R-:W-:Y:S05]  /*6630*/  CALL.ABS.NOINC R2 ;  /* 0x0000000002007343 */ /* 0x006fea0003c00000 */
.L_x_101:
[----:B------:R-:W-:Y:S01]  /*6640*/  LOP3.LUT R20, R64, 0xffffe000, RZ, 0xc0, !PT ;  /* 0xffffe00040147812 */ /* 0x000fe200078ec0ff */
[----:B------:R-:W-:Y:S05]  /*6650*/  WARPSYNC.ALL ;  /* 0x0000000000007948 */ /* 0x000fea0003800000 */
[----:B------:R-:W-:Y:S01]  /*6660*/  R2UR UR4, R34 ;  /* 0x00000000220472ca */ /* 0x000fe200000e0000 */
[----:B------:R-:W-:Y:S01]  /*6670*/  IMAD.SHL.U32 R112, R96, 0x4, RZ ;  /* 0x0000000460707824 */ /* 0x000fe200078e00ff */
[----:B------:R-:W-:Y:S01]  /*6680*/  LOP3.LUT R21, R65, 0xffffe000, RZ, 0xc0, !PT ;  /* 0xffffe00041157812 */ /* 0x000fe200078ec0ff */
[----:B------:R-:W-:Y:S01]  /*6690*/  BSSY.RECONVERGENT B0, `(.L_x_102) ;  /* 0x000005d000007945 */ /* 0x000fe20003800200 */
[----:B------:R-:W-:Y:S01]  /*66a0*/  LOP3.LUT R40, R67, 0xffffe000, RZ, 0xc0, !PT ;  /* 0xffffe00043287812 */ /* 0x000fe200078ec0ff */
[----:B------:R-:W-:Y:S01]  /*66b0*/  IMAD.IADD R106, R43, 0x1, R112 ;  /* 0x000000012b6a7824 */ /* 0x000fe200078e0270 */
[----:B------:R-:W-:Y:S02]  /*66c0*/  LOP3.LUT R42, R61, 0xffffe000, RZ, 0xc0, !PT ;  /* 0xffffe0003d2a7812 */ /* 0x000fe400078ec0ff */
[----:B------:R-:W-:Y:S01]  /*66d0*/  LOP3.LUT R41, R62, 0xffffe000, RZ, 0xc0, !PT ;  /* 0xffffe0003e297812 */ /* 0x000fe200078ec0ff */
[----:B------:R-:W-:Y:S01]  /*66e0*/  IMAD.IADD R105, R95, 0x1, R106 ;  /* 0x000000015f697824 */ /* 0x000fe200078e026a */
[----:B------:R-:W-:Y:S02]  /*66f0*/  ISETP.NE.AND P1, PT, R92, RZ, PT ;  /* 0x000000ff5c00720c */ /* 0x000fe40003f25270 */
[----:B------:R-:W-:Y:S01]  /*6700*/  ISETP.NE.AND P6, PT, R102, RZ, PT ;  /* 0x000000ff6600720c */ /* 0x000fe20003fc5270 */
[----:B---3--:R-:W1:Y:S03]  /*6710*/  LDTM.16dp128bit.x8 R4, tmem[UR4] ;  /* 0x00000004000479ee */ /* 0x008e660008180000 */
[----:B------:R-:W-:Y:S01]  /*6720*/  ISETP.NE.U32.OR P0, PT, R101, 0x1, !P6 ;  /* 0x000000016500780c */ /* 0x000fe20007705470 */
[C---:B-12---:R-:W-:Y:S01]  /*6730*/  FMUL R0, R33.reuse, R4 ;  /* 0x0000000421007220 */ /* 0x046fe20000400000 */
[C---:B------:R-:W-:Y:S01]  /*6740*/  FMUL R2, R33.reuse, R5 ;  /* 0x0000000521027220 */ /* 0x040fe20000400000 */
[C---:B------:R-:W-:Y:S01]  /*6750*/  FMUL R3, R33.reuse, R6 ;  /* 0x0000000621037220 */ /* 0x040fe20000400000 */
[----:B------:R-:W-:Y:S01]  /*6760*/  FMUL R7, R33, R7 ;  /* 0x0000000721077220 */ /* 0x000fe20000400000 */
[C---:B------:R-:W-:Y:S01]  /*6770*/  FFMA R36, R35.reuse, R20, R0 ;  /* 0x0000001423247223 */ /* 0x040fe20000000000 */
[----:B------:R-:W-:Y:S01]  /*6780*/  LOP3.LUT R20, R66, 0xffffe000, RZ, 0xc0, !PT ;  /* 0xffffe00042147812 */ /* 0x000fe200078ec0ff */
[----:B------:R-:W-:Y:S01]  /*6790*/  FFMA R37, R35, R21, R2 ;  /* 0x0000001523257223 */ /* 0x000fe20000000002 */
[----:B------:R-:W-:Y:S01]  /*67a0*/  LOP3.LUT R21, R60, 0xffffe000, RZ, 0xc0, !PT ;  /* 0xffffe0003c157812 */ /* 0x000fe200078ec0ff */
[----:B------:R-:W-:Y:S01]  /*67b0*/  FMUL R4, R33, R8 ;  /* 0x0000000821047220 */ /* 0x000fe20000400000 */
[----:B------:R-:W-:Y:S01]  /*67c0*/  F2FP.TF32.F32.PACK_B R36, R36 ;  /* 0x00000024ff24723e */ /* 0x000fe200024050ff */
[----:B------:R-:W-:Y:S01]  /*67d0*/  FFMA R38, R35, R20, R3 ;  /* 0x0000001423267223 */ /* 0x000fe20000000003 */
[----:B------:R-:W-:Y:S01]  /*67e0*/  LOP3.LUT R20, R63, 0xffffe000, RZ, 0xc0, !PT ;  /* 0xffffe0003f147812 */ /* 0x000fe200078ec0ff */
[C---:B------:R-:W-:Y:S01]  /*67f0*/  FMUL R5, R33.reuse, R9 ;  /* 0x0000000921057220 */ /* 0x040fe20000400000 */
[----:B------:R-:W-:Y:S01]  /*6800*/  F2FP.TF32.F32.PACK_B R37, R37 ;  /* 0x00000025ff25723e */ /* 0x000fe200024050ff */
[----:B------:R-:W-:Y:S01]  /*6810*/  FMUL R6, R33, R10 ;  /* 0x0000000a21067220 */ /* 0x000fe20000400000 */
[----:B------:R-:W-:Y:S01]  /*6820*/  F2FP.TF32.F32.PACK_B R38, R38 ;  /* 0x00000026ff26723e */ /* 0x000fe200024050ff */
[----:B------:R-:W-:Y:S01]  /*6830*/  FFMA R39, R35, R40, R7 ;  /* 0x0000002823277223 */ /* 0x000fe20000000007 */
[----:B------:R-:W-:Y:S01]  /*6840*/  LOP3.LUT R40, R57, 0xffffe000, RZ, 0xc0, !PT ;  /* 0xffffe00039287812 */ /* 0x000fe200078ec0ff */
[----:B------:R-:W-:Y:S01]  /*6850*/  FMUL R11, R33, R11 ;  /* 0x0000000b210b7220 */ /* 0x000fe20000400000 */
[C---:B------:R-:W-:Y:S01]  /*6860*/  FFMA R4, R35.reuse, R21, R4 ;  /* 0x0000001523047223 */ /* 0x040fe20000000004 */
[----:B------:R-:W-:Y:S01]  /*6870*/  LOP3.LUT R21, R56, 0xffffe000, RZ, 0xc0, !PT ;  /* 0xffffe00038157812 */ /* 0x000fe200078ec0ff */
[C---:B------:R-:W-:Y:S01]  /*6880*/  FFMA R5, R35.reuse, R42, R5 ;  /* 0x0000002a23057223 */ /* 0x040fe20000000005 */
[----:B------:R-:W-:Y:S01]  /*6890*/  F2FP.TF32.F32.PACK_B R39, R39 ;  /* 0x00000027ff27723e */ /* 0x000fe200024050ff */
        /* <DEDUP_REMOVED lines=8> */
[----:B------:R1:W-:Y:S01]  /*6920*/  STSM.16.M88.4 [R104+0x400], R36 ;  /* 0x0004002468007844 */ /* 0x0003e20000000200 */
[----:B------:R-:W-:Y:S01]  /*6930*/  F2FP.TF32.F32.PACK_B R6, R6 ;  /* 0x00000006ff06723e */ /* 0x000fe200024050ff */
[C---:B------:R-:W-:Y:S01]  /*6940*/  FMUL R10, R33.reuse, R14 ;  /* 0x0000000e210a7220 */ /* 0x040fe20000400000 */
[----:B------:R-:W-:Y:S01]  /*6950*/  F2FP.TF32.F32.PACK_B R7, R7 ;  /* 0x00000007ff07723e */ /* 0x000fe200024050ff */
[----:B------:R-:W-:Y:S01]  /*6960*/  FMUL R15, R33, R15 ;  /* 0x0000000f210f7220 */ /* 0x000fe20000400000 */
[C---:B------:R-:W-:Y:S01]  /*6970*/  FFMA R8, R35.reuse, R21, R8 ;  /* 0x0000001523087223 */ /* 0x040fe20000000008 */
[C---:B------:R-:W-:Y:S01]  /*6980*/  FFMA R9, R35.reuse, R40, R9 ;  /* 0x0000002823097223 */ /* 0x040fe20000000009 */
[C---:B------:R-:W-:Y:S01]  /*6990*/  FFMA R10, R35.reuse, R41, R10 ;  /* 0x00000029230a7223 */ /* 0x040fe2000000000a */
[----:B------:R1:W-:Y:S01]  /*69a0*/  STSM.16.M88.4 [R103+0x400], R4 ;  /* 0x0004000467007844 */ /* 0x0003e20000000200 */
[----:B------:R-:W-:Y:S01]  /*69b0*/  LOP3.LUT R21, R52, 0xffffe000, RZ, 0xc0, !PT ;  /* 0xffffe00034157812 */ /* 0x000fe200078ec0ff */
[----:B------:R-:W-:Y:S01]  /*69c0*/  FFMA R11, R35, R20, R15 ;  /* 0x00000014230b7223 */ /* 0x000fe2000000000f */
[----:B------:R-:W-:Y:S01]  /*69d0*/  LOP3.LUT R20, R53, 0xffffe000, RZ, 0xc0, !PT ;  /* 0xffffe00035147812 */ /* 0x000fe200078ec0ff */
[C---:B------:R-:W-:Y:S01]  /*69e0*/  FMUL R12, R33.reuse, R16 ;  /* 0x00000010210c7220 */ /* 0x040fe20000400000 */
[C---:B------:R-:W-:Y:S01]  /*69f0*/  FMUL R13, R33.reuse, R17 ;  /* 0x00000011210d7220 */ /* 0x040fe20000400000 */
[----:B------:R-:W-:Y:S01]  /*6a00*/  LOP3.LUT R41, R54, 0xffffe000, RZ, 0xc0, !PT ;  /* 0xffffe00036297812 */ /* 0x000fe200078ec0ff */
[----:B------:R-:W-:Y:S01]  /*6a10*/  FMUL R14, R33, R18 ;  /* 0x00000012210e7220 */ /* 0x000fe20000400000 */
[----:B------:R-:W-:Y:S01]  /*6a20*/  LOP3.LUT R40, R55, 0xffffe000, RZ, 0xc0, !PT ;  /* 0xffffe00037287812 */ /* 0x000fe200078ec0ff */
[----:B------:R-:W-:Y:S01]  /*6a30*/  FMUL R19, R33, R19 ;  /* 0x0000001321137220 */ /* 0x000fe20000400000 */
[C---:B------:R-:W-:Y:S01]  /*6a40*/  FFMA R12, R35.reuse, R21, R12 ;  /* 0x00000015230c7223 */ /* 0x040fe2000000000c */
[C---:B------:R-:W-:Y:S01]  /*6a50*/  FFMA R13, R35.reuse, R20, R13 ;  /* 0x00000014230d7223 */ /* 0x040fe2000000000d */
[C---:B------:R-:W-:Y:S01]  /*6a60*/  FFMA R14, R35.reuse, R41, R14 ;  /* 0x00000029230e7223 */ /* 0x040fe2000000000e */
[----:B------:R-:W-:Y:S01]  /*6a70*/  FFMA R15, R35, R40, R19 ;  /* 0x00000028230f7223 */ /* 0x000fe20000000013 */
[----:B------:R-:W-:Y:S02]  /*6a80*/  F2FP.TF32.F32.PACK_B R8, R8 ;  /* 0x00000008ff08723e */ /* 0x000fe400024050ff */
[----:B------:R-:W-:Y:S02]  /*6a90*/  F2FP.TF32.F32.PACK_B R9, R9 ;  /* 0x00000009ff09723e */ /* 0x000fe400024050ff */
[----:B------:R-:W-:Y:S02]  /*6aa0*/  F2FP.TF32.F32.PACK_B R10, R10 ;  /* 0x0000000aff0a723e */ /* 0x000fe400024050ff */
[----:B------:R-:W-:Y:S02]  /*6ab0*/  F2FP.TF32.F32.PACK_B R11, R11 ;  /* 0x0000000bff0b723e */ /* 0x000fe400024050ff */
[----:B------:R-:W-:Y:S02]  /*6ac0*/  F2FP.TF32.F32.PACK_B R12, R12 ;  /* 0x0000000cff0c723e */ /* 0x000fe400024050ff */
[----:B------:R-:W-:Y:S01]  /*6ad0*/  F2FP.TF32.F32.PACK_B R13, R13 ;  /* 0x0000000dff0d723e */ /* 0x000fe200024050ff */
[----:B------:R1:W-:Y:S01]  /*6ae0*/  STSM.16.M88.4 [R106], R8 ;  /* 0x000000086a007844 */ /* 0x0003e20000000200 */
[----:B------:R-:W-:Y:S02]  /*6af0*/  F2FP.TF32.F32.PACK_B R14, R14 ;  /* 0x0000000eff0e723e */ /* 0x000fe400024050ff */
[----:B------:R-:W-:Y:S05]  /*6b00*/  F2FP.TF32.F32.PACK_B R15, R15 ;  /* 0x0000000fff0f723e */ /* 0x000fea00024050ff */
[----:B------:R1:W-:Y:S01]  /*6b10*/  STSM.16.M88.4 [R105], R12 ;  /* 0x0000000c69007844 */ /* 0x0003e20000000200 */
[----:B------:R-:W-:Y:S01]  /*6b20*/  @!PT LDS RZ, [RZ] ;  /* 0x00000000fffff984 */ /* 0x000fe20000000800 */
[----:B------:R-:W-:Y:S01]  /*6b30*/  @!PT LDS RZ, [RZ] ;  /* 0x00000000fffff984 */ /* 0x000fe20000000800 */
[----:B------:R-:W-:Y:S01]  /*6b40*/  @!PT LDS RZ, [RZ] ;  /* 0x00000000fffff984 */ /* 0x000fe20000000800 */
[----:B------:R-:W-:Y:S01]  /*6b50*/  @!PT LDS RZ, [RZ] ;  /* 0x00000000fffff984 */ /* 0x000fe20000000800 */
[----:B------:R2:W-:Y:S07]  /*6b60*/  MEMBAR.ALL.CTA ;  /* 0x0000000000007992 */ /* 0x0005ee0000008000 */
[----:B--2---:R-:W2:Y:S02]  /*6b70*/  FENCE.VIEW.ASYNC.S ;  /* 0x00000000000073c6 */ /* 0x004ea40000000000 */
[----:B--2---:R-:W-:Y:S06]  /*6b80*/  BAR.SYNC.DEFER_BLOCKING 0x1, 0x80 ;  /* 0x0042000000007b1d */ /* 0x004fec0000010000 */
[----:B------:R-:W-:Y:S05]  /*6b90*/  @P1 BRA `(.L_x_103) ;  /* 0x0000000000301947 */ /* 0x000fea0003800000 */
[----:B------:R-:W-:Y:S01]  /*6ba0*/  UIADD3 UR6, UPT, UPT, UR50, 0x400, URZ ;  /* 0x0000040032067890 */ /* 0x000fe2000fffe0ff */
[----:B------:R-:W-:Y:S01]  /*6bb0*/  R2UR UR42, R99 ;  /* 0x00000000632a72ca */ /* 0x000fe200000e0000 */
[----:B------:R-:W-:Y:S01]  /*6bc0*/  UIADD3 UR4, UP0, UPT, UR54, 0x680, URZ ;  /* 0x0000068036047890 */ /* 0x000fe2000ff1e0ff */
[----:B------:R-:W-:Y:S02]  /*6bd0*/  R2UR UR43, R97 ;  /* 0x00000000612b72ca */ /* 0x000fe400000e0000 */
[----:B------:R-:W-:Y:S01]  /*6be0*/  R2UR UR44, R98 ;  /* 0x00000000622c72ca */ /* 0x000fe200000e0000 */
[----:B------:R-:W-:Y:S01]  /*6bf0*/  IMAD.U32 R94, RZ, RZ, UR6 ;  /* 0x00000006ff5e7e24 */ /* 0x000fe2000f8e00ff */
[----:B------:R-:W-:Y:S04]  /*6c00*/  UIADD3.X UR5, UPT, UPT, URZ, UR55, URZ, UP0, !UPT ;  /* 0x00000037ff057290 */ /* 0x000fe800087fe4ff */
[----:B------:R-:W-:Y:S11]  /*6c10*/  R2UR UR40, R94 ;  /* 0x000000005e2872ca */ /* 0x000ff600000e0000 */
[----:B------:R-:W-:Y:S02]  /*6c20*/  @!UPT UIADD3 URZ, UPT, UPT, URZ, URZ, URZ ;  /* 0x000000fffffff290 */ /* 0x000fe4000fffe0ff */
[----:B------:R2:W-:Y:S01]  /*6c30*/  UTMASTG.4D.IM2COL [UR40], [UR4] ;  /* 0x00000028040073b5 */ /* 0x0005e20008058000 */
[----:B------:R0:W-:Y:S01]  /*6c40*/  UTMACMDFLUSH ;  /* 0x00000000000079b7 */ /* 0x0001e20000000000 */
[----:B--2---:R-:W-:Y:S04]  /*6c50*/  DEPBAR.LE SB0, 0x1 ;  /* 0x000080400000791a */ /* 0x004fe80000000000 */
.L_x_103:
[----:B------:R-:W-:Y:S05]  /*6c60*/  BSYNC.RECONVERGENT B0 ;  /* 0x0000000000007941 */ /* 0x000fea0003800200 */
.L_x_102:
[----:B------:R-:W-:Y:S01]  /*6c70*/  BAR.SYNC.DEFER_BLOCKING 0x1, 0x80 ;  /* 0x0042000000007b1d */ /* 0x000fe20000010000 */
[----:B------:R-:W-:Y:S01]  /*6c80*/  LEA R3, R51, UR50, 0x3 ;  /* 0x0000003233037c11 */ /* 0x000fe2000f8e18ff */
[----:B------:R-:W-:Y:S01]  /*6c90*/  UISETP.NE.AND UP0, UPT, UR52, URZ, UPT ;  /* 0x000000ff3400728c */ /* 0x000fe2000bf05270 */
[----:B-1----:R-:W-:Y:S08]  /*6ca0*/  @P0 SHF.L.U32 R4, R90, 0x1f, RZ ;  /* 0x0000001f5a040819 */ /* 0x002ff000000006ff */
[----:B------:R-:W-:Y:S05]  /*6cb0*/  BRA.U !UP0, `(.L_x_104) ;  /* 0x0000000108287547 */ /* 0x000fea000b800000 */
[----:B------:R-:W1:Y:S01]  /*6cc0*/  S2R R0, SR_CgaCtaId ;  /* 0x0000000000007919 */ /* 0x000e620000008800 */
[----:B------:R-:W-:Y:S01]  /*6cd0*/  ISETP.NE.U32.OR P1, PT, R101, 0x1, !P6 ;  /* 0x000000016500780c */ /* 0x000fe20007725470 */
[----:B------:R-:W-:Y:S01]  /*6ce0*/  IMAD.U32 R2, RZ, RZ, UR56 ;  /* 0x00000038ff027e24 */ /* 0x000fe2000f8e00ff */
[----:B------:R-:W-:Y:S04]  /*6cf0*/  UIADD3 UR56, UPT, UPT, UR56, 0x1, URZ ;  /* 0x0000000138387890 */ /* 0x000fe8000fffe0ff */
[----:B------:R-:W-:Y:S04]  /*6d00*/  UISETP.NE.AND UP0, UPT, UR56, 0x4, UPT ;  /* 0x000000043800788c */ /* 0x000fe8000bf05270 */
[----:B------:R-:W-:Y:S03]  /*6d10*/  USEL UR56, UR56, URZ, UP0 ;  /* 0x000000ff38387287 */ /* 0x000fe60008000000 */
[----:B------:R-:W-:Y:S05]  /*6d20*/  @P1 LEA R2, R2, UR50, 0x3 ;  /* 0x0000003202021c11 */ /* 0x000fea000f8e18ff */
[----:B------:R-:W-:Y:S05]  /*6d30*/  @P1 VIADD R5, R2, 0xa0 ;  /* 0x000000a002051836 */ /* 0x000fea0000000000 */
[----:B-1----:R-:W-:Y:S04]  /*6d40*/  @P1 PRMT R0, R0, 0x654, R5 ;  /* 0x0000065400001816 */ /* 0x002fe80000000005 */
[----:B------:R1:W-:Y:S03]  /*6d50*/  @P1 SYNCS.ARRIVE.TRANS64.RED.A1T0 RZ, [R0+URZ], RZ ;  /* 0x000000ff00ff19a7 */ /* 0x0003e600081004ff */
.L_x_104:
[----:B------:R-:W2:Y:S01]  /*6d60*/  @P0 SYNCS.PHASECHK.TRANS64.TRYWAIT P1, [R3+URZ+0x80], R4 ;  /* 0x00008004030005a7 */ /* 0x000ea200080211ff */
[----:B------:R-:W-:Y:S01]  /*6d70*/  BSSY B1, `(.L_x_105) ;  /* 0x0000016000017945 */ /* 0x000fe20003800000 */
[----:B--2---:R-:W-:Y:S03]  /*6d80*/  @P0 SEL R109, RZ, 0x1, !P1 ;  /* 0x00000001ff6d0807 */ /* 0x004fe60004800000 */
[----:B------:R-:W-:Y:S05]  /*6d90*/  @!P0 BRA `(.L_x_106) ;  /* 0x00000000004c8947 */ /* 0x000fea0003800000 */
[----:B------:R-:W-:Y:S01]  /*6da0*/  ISETP.NE.U32.AND P0, PT, R110, 0x1, PT ;  /* 0x000000016e00780c */ /* 0x000fe20003f05070 */
[----:B------:R-:W-:Y:S01]  /*6db0*/  BSSY B0, `(.L_x_107) ;  /* 0x0000009000007945 */ /* 0x000fe20003800000 */
[----:B------:R-:W-:Y:S11]  /*6dc0*/  ISETP.NE.AND P1, PT, R109, RZ, PT ;  /* 0x000000ff6d00720c */ /* 0x000ff60003f25270 */
[----:B------:R-:W-:Y:S05]  /*6dd0*/  @P0 IMAD R5, R51, 0x2000, R108 ;  /* 0x0000200033050824 */ /* 0x000fea00078e026c */
[----:B------:R-:W-:Y:S05]  /*6de0*/  @P0 IADD3 R4, PT, PT, R5, UR50, RZ ;  /* 0x0000003205040c10 */ /* 0x000fea000fffe0ff */
[----:B------:R-:W-:Y:S01]  /*6df0*/  @P0 IMAD.IADD R2, R112, 0x1, R4 ;  /* 0x0000000170020824 */ /* 0x000fe200078e0204 */
[----:B------:R-:W-:Y:S06]  /*6e00*/  @P1 BRA `(.L_x_108) ;  /* 0x00000000000c1947 */ /* 0x000fec0003800000 */
[----:B-1----:R-:W-:Y:S04]  /*6e10*/  SHF.L.U32 R0, R90, 0x1f, RZ ;  /* 0x0000001f5a007819 */ /* 0x002fe800000006ff */
[----:B------:R-:W1:Y:S02]  /*6e20*/  SYNCS.PHASECHK.TRANS64.TRYWAIT P1, [R3+URZ+0x80], R0 ;  /* 0x00008000030075a7 */ /* 0x000e6400080211ff */
[----:B-1----:R-:W-:Y:S05]  /*6e30*/  @!P1 BRA `(.L_x_109) ;  /* 0x0000002800349947 */ /* 0x002fea0003800000 */
.L_x_108:
[----:B------:R-:W-:Y:S05]  /*6e40*/  BSYNC B0 ;  /* 0x0000000000007941 */ /* 0x000fea0003800000 */
.L_x_107:
[C---:B------:R-:W-:Y:S01]  /*6e50*/  @P0 IADD3 R4, PT, PT, R95.reuse, R4, RZ ;  /* 0x000000045f040210 */ /* 0x040fe20007ffe0ff */
[----:B------:R-:W-:Y:S05]  /*6e60*/  @P0 WARPSYNC.ALL ;  /* 0x0000000000000948 */ /* 0x000fea0003800000 */
[----:B------:R2:W3:Y:S01]  /*6e70*/  @P0 LDSM.16.M88.4 R64, [R5+UR50+0x400] ;  /* 0x000400320540083b */ /* 0x0004e20008000200 */
[----:B-1----:R-:W-:Y:S02]  /*6e80*/  @P0 IADD3 R0, PT, PT, R95, R2, RZ ;  /* 0x000000025f000210 */ /* 0x002fe40007ffe0ff */
[----:B------:R-:W-:Y:S01]  /*6e90*/  IADD3 R51, PT, PT, R51, 0x1, RZ ;  /* 0x0000000133337810 */ /* 0x000fe20007ffe0ff */
[----:B------:R2:W4:Y:S04]  /*6ea0*/  @P0 LDSM.16.M88.4 R60, [R4+0x400] ;  /* 0x00040000043c083b */ /* 0x0005280000000200 */
[----:B------:R2:W1:Y:S04]  /*6eb0*/  @P0 LDSM.16.M88.4 R56, [R2+0x400] ;  /* 0x000400000238083b */ /* 0x0004680000000200 */
[----:B------:R2:W1:Y:S02]  /*6ec0*/  @P0 LDSM.16.M88.4 R52, [R0+0x400] ;  /* 0x000400000034083b */ /* 0x0004640000000200 */
.L_x_106:
[----:B------:R-:W-:Y:S05]  /*6ed0*/  BSYNC B1 ;  /* 0x0000000000017941 */ /* 0x000fea0003800000 */
.L_x_105:
[----:B-12---:R-:W-:Y:S05]  /*6ee0*/  VIADD R0, R34, 0x20 ;  /* 0x0000002022007836 */ /* 0x006fea0000000000 */
[----:B------:R-:W-:Y:S04]  /*6ef0*/  SHF.R.U32.HI R0, RZ, 0x15, R0 ;  /* 0x00000015ff007819 */ /* 0x000fe80000011600 */
[----:B------:R-:W-:Y:S11]  /*6f00*/  LOP3.LUT P0, RZ, R0, 0x3, R93, 0x48, !PT ;  /* 0x0000000300ff7812 */ /* 0x000ff6000780485d */
[----:B------:R-:W-:Y:S02]  /*6f10*/  @!UPT UIADD3 URZ, UPT, UPT, URZ, URZ, URZ ;  /* 0x000000fffffff290 */ /* 0x000fe4000fffe0ff */
[----:B------:R-:W-:Y:S05]  /*6f20*/  @!P0 BRA `(.L_x_110) ;  /* 0x0000000000408947 */ /* 0x000fea0003800000 */
[----:B------:R-:W1:Y:S01]  /*6f30*/  LDCU.64 UR8, c[0x4][0x70] ;  /* 0x01000e00ff0877ac */ /* 0x000e620008000a00 */
[----:B------:R-:W-:Y:S01]  /*6f40*/  MOV R3, 0x0 ;  /* 0x0000000000037802 */ /* 0x000fe20000000f00 */
[----:B------:R-:W-:Y:S02]  /*6f50*/  HFMA2 R12, -RZ, RZ, 0, 5.9604644775390625e-08 ;  /* 0x00000001ff0c7431 */ /* 0x000fe400000001ff */
[----:B------:R-:W-:Y:S02]  /*6f60*/  IMAD.MOV.U32 R8, RZ, RZ, 0x192 ;  /* 0x00000192ff087424 */ /* 0x000fe400078e00ff */
[----:B------:R-:W-:Y:S01]  /*6f70*/  IMAD.MOV.U32 R13, RZ, RZ, RZ ;  /* 0x000000ffff0d7224 */ /* 0x000fe200078e00ff */
[----:B------:R-:W2:Y:S01]  /*6f80*/  LDCU.64 UR6, c[0x4][0x78] ;  /* 0x01000f00ff0677ac */ /* 0x000ea20008000a00 */
[----:B------:R-:W3:Y:S01]  /*6f90*/  LDC.64 R2, c[0x4][R3] ;  /* 0x0100000003027b82 */ /* 0x000ee20000000a00 */
[----:B------:R-:W5:Y:S01]  /*6fa0*/  LDCU.64 UR4, c[0x4][0x10] ;  /* 0x01000200ff0477ac */ /* 0x000f620008000a00 */
[----:B-1----:R-:W-:Y:S01]  /*6fb0*/  MOV R5, UR9 ;  /* 0x0000000900057c02 */ /* 0x002fe20008000f00 */
[----:B------:R-:W-:Y:S01]  /*6fc0*/  IMAD.U32 R4, RZ, RZ, UR8 ;  /* 0x00000008ff047e24 */ /* 0x000fe2000f8e00ff */
[----:B--2---:R-:W-:Y:S01]  /*6fd0*/  MOV R7, UR7 ;  /* 0x0000000700077c02 */ /* 0x004fe20008000f00 */
[----:B------:R-:W-:Y:S01]  /*6fe0*/  IMAD.U32 R6, RZ, RZ, UR6 ;  /* 0x00000006ff067e24 */ /* 0x000fe2000f8e00ff */
[----:B-----5:R-:W-:Y:S01]  /*6ff0*/  MOV R11, UR5 ;  /* 0x00000005000b7c02 */ /* 0x020fe20008000f00 */
[----:B------:R-:W-:Y:S02]  /*7000*/  IMAD.U32 R10, RZ, RZ, UR4 ;  /* 0x00000004ff0a7e24 */ /* 0x000fe4000f8e00ff */
[----:B------:R-:W-:Y:S07]  /*7010*/  LEPC R20, `(.L_x_110) ;  /* 0x000000001014794e */ /* 0x000fee0000000000 */
[----:B---34-:R-:W-:Y:S05]  /*7020*/  CALL.ABS.NOINC R2 ;  /* 0x0000000002007343 */ /* 0x018fea0003c00000 */
.L_x_110:
[----:B---3--:R-:W-:Y:S01]  /*7030*/  LOP3.LUT R20, R64, 0xffffe000, RZ, 0xc0, !PT ;  /* 0xffffe00040147812 */ /* 0x008fe200078ec0ff */
[----:B------:R-:W-:Y:S05]  /*7040*/  WARPSYNC.ALL ;  /* 0x0000000000007948 */ /* 0x000fea0003800000 */
[----:B------:R-:W-:Y:S01]  /*7050*/  R2UR UR4, R34 ;  /* 0x00000000220472ca */ /* 0x000fe200000e0000 */
[----:B------:R-:W1:Y:S01]  /*7060*/  S2R R111, SR_CgaCtaId ;  /* 0x00000000006f7919 */ /* 0x000e620000008800 */
[----:B------:R-:W-:Y:S01]  /*7070*/  LOP3.LUT R21, R65, 0xffffe000, RZ, 0xc0, !PT ;  /* 0xffffe00041157812 */ /* 0x000fe200078ec0ff */
[----:B------:R-:W-:Y:S01]  /*7080*/  IMAD.U32 R113, RZ, RZ, UR56 ;  /* 0x00000038ff717e24 */ /* 0x000fe2000f8e00ff */
[----:B------:R-:W-:Y:S01]  /*7090*/  LOP3.LUT R49, R66, 0xffffe000, RZ, 0xc0, !PT ;  /* 0xffffe00042317812 */ /* 0x000fe200078ec0ff */
[----:B------:R-:W-:Y:S01]  /*70a0*/  BSSY.RECONVERGENT B0, `(.L_x_111) ;  /* 0x000005e000007945 */ /* 0x000fe20003800200 */
[----:B----4-:R-:W-:Y:S02]  /*70b0*/  LOP3.LUT R48, R62, 0xffffe000, RZ, 0xc0, !PT ;  /* 0xffffe0003e307812 */ /* 0x010fe400078ec0ff */
[----:B------:R-:W-:Y:S02]  /*70c0*/  LOP3.LUT R50, R56, 0xffffe000, RZ, 0xc0, !PT ;  /* 0xffffe00038327812 */ /* 0x000fe400078ec0ff */
[----:B------:R-:W-:Y:S02]  /*70d0*/  ISETP.NE.AND P6, PT, R102, RZ, PT ;  /* 0x000000ff6600720c */ /* 0x000fe40003fc5270 */
[----:B------:R-:W-:Y:S01]  /*70e0*/  ISETP.NE.AND P1, PT, R92, RZ, PT ;  /* 0x000000ff5c00720c */ /* 0x000fe20003f25270 */
[----:B------:R-:W2:Y:S01]  /*70f0*/  LDTM.16dp128bit.x8 R4, tmem[UR4+0x20] ;  /* 0x00002004000479ee */ /* 0x000ea20008180000 */
[----:B------:R-:W-:Y:S11]  /*7100*/  ISETP.NE.U32.OR P0, PT, R101, 0x1, !P6 ;  /* 0x000000016500780c */ /* 0x000ff60007705470 */
[----:B------:R-:W-:Y:S02]  /*7110*/  @!UPT UIADD3 URZ, UPT, UPT, URZ, URZ, URZ ;  /* 0x000000fffffff290 */ /* 0x000fe4000fffe0ff */
[----:B------:R-:W-:Y:S02]  /*7120*/  @P0 LEA R113, R113, UR50, 0x3 ;  /* 0x0000003271710c11 */ /* 0x000fe4000f8e18ff */
[----:B------:R-:W-:Y:S03]  /*7130*/  @P0 SHF.L.U32 R116, R90, 0x1f, RZ ;  /* 0x0000001f5a740819 */ /* 0x000fe600000006ff */
[----:B------:R-:W-:Y:S01]  /*7140*/  @P0 VIADD R114, R113, 0xa0 ;  /* 0x000000a071720836 */ /* 0x000fe20000000000 */
[----:B------:R-:W-:Y:S04]  /*7150*/  LEA R113, R51, UR50, 0x3 ;  /* 0x0000003233717c11 */ /* 0x000fe8000f8e18ff */
[----:B-1----:R-:W-:Y:S01]  /*7160*/  @P0 PRMT R114, R111, 0x654, R114 ;  /* 0x000006546f720816 */ /* 0x002fe20000000072 */
[C---:B--2---:R-:W-:Y:S01]  /*7170*/  FMUL R0, R33.reuse, R4 ;  /* 0x0000000421007220 */ /* 0x044fe20000400000 */
[C---:B------:R-:W-:Y:S01]  /*7180*/  FMUL R2, R33.reuse, R5 ;  /* 0x0000000521027220 */ /* 0x040fe20000400000 */
[C---:B------:R-:W-:Y:S01]  /*7190*/  FMUL R3, R33.reuse, R10 ;  /* 0x0000000a21037220 */ /* 0x040fe20000400000 */
[----:B------:R-:W-:Y:S01]  /*71a0*/  FMUL R4, R33, R11 ;  /* 0x0000000b21047220 */ /* 0x000fe20000400000 */
[C---:B------:R-:W-:Y:S01]  /*71b0*/  FFMA R36, R35.reuse, R20, R0 ;  /* 0x0000001423247223 */ /* 0x040fe20000000000 */
[----:B------:R-:W-:Y:S01]  /*71c0*/  LOP3.LUT R20, R60, 0xffffe000, RZ, 0xc0, !PT ;  /* 0xffffe0003c147812 */ /* 0x000fe200078ec0ff */
        /* <DEDUP_REMOVED lines=16> */
[C---:B------:R-:W-:Y:S01]  /*72d0*/  FMUL R5, R33.reuse, R12 ;  /* 0x0000000c21057220 */ /* 0x040fe20000400000 */
[----:B------:R-:W-:Y:S01]  /*72e0*/  FMUL R6, R33, R13 ;  /* 0x0000000d21067220 */ /* 0x000fe20000400000 */
[----:B------:R1:W-:Y:S01]  /*72f0*/  STSM.16.M88.4 [R104+0x2400], R36 ;  /* 0x0024002468007844 */ /* 0x0003e20000000200 */
[----:B------:R-:W-:Y:S01]  /*7300*/  F2FP.TF32.F32.PACK_B R40, R40 ;  /* 0x00000028ff28723e */ /* 0x000fe200024050ff */
[C---:B------:R-:W-:Y:S01]  /*7310*/  FFMA R41, R35.reuse, R20, R2 ;  /* 0x0000001423297223 */ /* 0x040fe20000000002 */
[----:B------:R-:W-:Y:S01]  /*7320*/  LOP3.LUT R20, R58, 0xffffe000, RZ, 0xc0, !PT ;  /* 0xffffe0003a147812 */ /* 0x000fe200078ec0ff */
        /* <DEDUP_REMOVED lines=8> */
[C---:B------:R-:W-:Y:S01]  /*73b0*/  FFMA R44, R35.reuse, R50, R5 ;  /* 0x00000032232c7223 */ /* 0x040fe20000000005 */
[C---:B------:R-:W-:Y:S01]  /*73c0*/  FFMA R45, R35.reuse, R49, R6 ;  /* 0x00000031232d7223 */ /* 0x040fe20000000006 */
[C---:B------:R-:W-:Y:S01]  /*73d0*/  FFMA R46, R35.reuse, R20, R7 ;  /* 0x00000014232e7223 */ /* 0x040fe20000000007 */
[----:B------:R-:W-:Y:S01]  /*73e0*/  FFMA R47, R35, R21, R8 ;  /* 0x00000015232f7223 */ /* 0x000fe20000000008 */
[----:B------:R-:W-:Y:S01]  /*73f0*/  LOP3.LUT R20, R52, 0xffffe000, RZ, 0xc0, !PT ;  /* 0xffffe00034147812 */ /* 0x000fe200078ec0ff */
[----:B------:R-:W-:Y:S01]  /*7400*/  FMUL R9, R33, R16 ;  /* 0x0000001021097220 */ /* 0x000fe20000400000 */
[----:B------:R-:W-:Y:S01]  /*7410*/  LOP3.LUT R21, R53, 0xffffe000, RZ, 0xc0, !PT ;  /* 0xffffe00035157812 */ /* 0x000fe200078ec0ff */
[C---:B------:R-:W-:Y:S01]  /*7420*/  FMUL R10, R33.reuse, R17 ;  /* 0x00000011210a7220 */ /* 0x040fe20000400000 */
[----:B------:R-:W-:Y:S01]  /*7430*/  FMUL R11, R33, R18 ;  /* 0x00000012210b7220 */ /* 0x000fe20000400000 */
[----:B------:R-:W-:Y:S01]  /*7440*/  LOP3.LUT R49, R55, 0xffffe000, RZ, 0xc0, !PT ;  /* 0xffffe00037317812 */ /* 0x000fe200078ec0ff */
[----:B------:R-:W-:Y:S01]  /*7450*/  FMUL R12, R33, R19 ;  /* 0x00000013210c7220 */ /* 0x000fe20000400000 */
[----:B------:R-:W-:Y:S02]  /*7460*/  F2FP.TF32.F32.PACK_B R43, R43 ;  /* 0x0000002bff2b723e */ /* 0x000fe400024050ff */
[----:B------:R-:W-:Y:S02]  /*7470*/  F2FP.TF32.F32.PACK_B R44, R44 ;  /* 0x0000002cff2c723e */ /* 0x000fe400024050ff */
[----:B------:R-:W-:Y:S01]  /*7480*/  F2FP.TF32.F32.PACK_B R45, R45 ;  /* 0x0000002dff2d723e */ /* 0x000fe200024050ff */
[----:B------:R2:W-:Y:S01]  /*7490*/  STSM.16.M88.4 [R103+0x2400], R40 ;  /* 0x0024002867007844 */ /* 0x0005e20000000200 */
[----:B------:R-:W-:Y:S01]  /*74a0*/  F2FP.TF32.F32.PACK_B R46, R46 ;  /* 0x0000002eff2e723e */ /* 0x000fe200024050ff */
[C---:B-1----:R-:W-:Y:S01]  /*74b0*/  FFMA R36, R35.reuse, R20, R9 ;  /* 0x0000001423247223 */ /* 0x042fe20000000009 */
[C---:B------:R-:W-:Y:S01]  /*74c0*/  FFMA R37, R35.reuse, R21, R10 ;  /* 0x0000001523257223 */ /* 0x040fe2000000000a */
[C---:B------:R-:W-:Y:S01]  /*74d0*/  FFMA R38, R35.reuse, R48, R11 ;  /* 0x0000003023267223 */ /* 0x040fe2000000000b */
[----:B------:R-:W-:Y:S01]  /*74e0*/  FFMA R39, R35, R49, R12 ;  /* 0x0000003123277223 */ /* 0x000fe2000000000c */
[----:B------:R-:W-:Y:S02]  /*74f0*/  F2FP.TF32.F32.PACK_B R47, R47 ;  /* 0x0000002fff2f723e */ /* 0x000fe400024050ff */
[----:B------:R-:W-:Y:S02]  /*7500*/  F2FP.TF32.F32.PACK_B R36, R36 ;  /* 0x00000024ff24723e */ /* 0x000fe400024050ff */
[----:B------:R-:W-:Y:S01]  /*7510*/  F2FP.TF32.F32.PACK_B R37, R37 ;  /* 0x00000025ff25723e */ /* 0x000fe200024050ff */
[----:B------:R2:W-:Y:S01]  /*7520*/  STSM.16.M88.4 [R106+0x2000], R44 ;  /* 0x0020002c6a007844 */ /* 0x0005e20000000200 */
[----:B------:R-:W-:Y:S02]  /*7530*/  F2FP.TF32.F32.PACK_B R38, R38 ;  /* 0x00000026ff26723e */ /* 0x000fe400024050ff */
[----:B------:R-:W-:Y:S05]  /*7540*/  F2FP.TF32.F32.PACK_B R39, R39 ;  /* 0x00000027ff27723e */ /* 0x000fea00024050ff */
[----:B------:R2:W-:Y:S01]  /*7550*/  STSM.16.M88.4 [R105+0x2000], R36 ;  /* 0x0020002469007844 */ /* 0x0005e20000000200 */
[----:B------:R-:W-:Y:S01]  /*7560*/  @!PT LDS RZ, [RZ] ;  /* 0x00000000fffff984 */ /* 0x000fe20000000800 */
[----:B------:R-:W-:Y:S01]  /*7570*/  @!PT LDS RZ, [RZ] ;  /* 0x00000000fffff984 */ /* 0x000fe20000000800 */
[----:B------:R-:W-:Y:S01]  /*7580*/  @!PT LDS RZ, [RZ] ;  /* 0x00000000fffff984 */ /* 0x000fe20000000800 */
[----:B------:R-:W-:Y:S01]  /*7590*/  @!PT LDS RZ, [RZ] ;  /* 0x00000000fffff984 */ /* 0x000fe20000000800 */
[----:B------:R1:W-:Y:S07]  /*75a0*/  MEMBAR.ALL.CTA ;  /* 0x0000000000007992 */ /* 0x0003ee0000008000 */
[----:B-1----:R-:W1:Y:S02]  /*75b0*/  FENCE.VIEW.ASYNC.S ;  /* 0x00000000000073c6 */ /* 0x002e640000000000 */
[----:B-1----:R-:W-:Y:S06]  /*75c0*/  BAR.SYNC.DEFER_BLOCKING 0x1, 0x80 ;  /* 0x0042000000007b1d */ /* 0x002fec0000010000 */
[----:B------:R-:W-:Y:S05]  /*75d0*/  @P1 BRA `(.L_x_112) ;  /* 0x0000000000281947 */ /* 0x000fea0003800000 */
[----:B------:R-:W-:Y:S01]  /*75e0*/  R2UR UR10, R99 ;  /* 0x00000000630a72ca */ /* 0x000fe200000e0000 */
[----:B------:R-:W-:Y:S01]  /*75f0*/  UIADD3 UR4, UP0, UPT, UR54, 0x680, URZ ;  /* 0x0000068036047890 */ /* 0x000fe2000ff1e0ff */
[----:B------:R-:W-:Y:S01]  /*7600*/  R2UR UR11, R97 ;  /* 0x00000000610b72ca */ /* 0x000fe200000e0000 */
[----:B------:R-:W-:Y:S01]  /*7610*/  UIADD3 UR9, UPT, UPT, UR41, 0x20, URZ ;  /* 0x0000002029097890 */ /* 0x000fe2000fffe0ff */
[----:B------:R-:W-:Y:S01]  /*7620*/  R2UR UR12, R98 ;  /* 0x00000000620c72ca */ /* 0x000fe200000e0000 */
[----:B------:R-:W-:Y:S02]  /*7630*/  UIADD3 UR8, UPT, UPT, UR50, 0x2400, URZ ;  /* 0x0000240032087890 */ /* 0x000fe4000fffe0ff */
[----:B------:R-:W-:Y:S10]  /*7640*/  UIADD3.X UR5, UPT, UPT, URZ, UR55, URZ, UP0, !UPT ;  /* 0x00000037ff057290 */ /* 0x000ff400087fe4ff */
[----:B------:R1:W-:Y:S01]  /*7650*/  UTMASTG.4D.IM2COL [UR8], [UR4] ;  /* 0x00000008040073b5 */ /* 0x0003e20008058000 */
[----:B------:R0:W-:Y:S01]  /*7660*/  UTMACMDFLUSH ;  /* 0x00000000000079b7 */ /* 0x0001e20000000000 */
[----:B-1----:R-:W-:Y:S04]  /*7670*/  DEPBAR.LE SB0, 0x1 ;  /* 0x000080400000791a */ /* 0x002fe80000000000 */
.L_x_112:
[----:B------:R-:W-:Y:S05]  /*7680*/  BSYNC.RECONVERGENT B0 ;  /* 0x0000000000007941 */ /* 0x000fea0003800200 */
.L_x_111:
[----:B------:R-:W-:Y:S01]  /*7690*/  BAR.SYNC.DEFER_BLOCKING 0x1, 0x80 ;  /* 0x0042000000007b1d */ /* 0x000fe20000010000 */
[----:B------:R-:W-:Y:S04]  /*76a0*/  UIADD3 UR40, UPT, UPT, UR56, 0x1, URZ ;  /* 0x0000000138287890 */ /* 0x000fe8000fffe0ff */
[----:B------:R-:W-:Y:S04]  /*76b0*/  UISETP.NE.AND UP0, UPT, UR40, 0x4, UPT ;  /* 0x000000042800788c */ /* 0x000fe8000bf05270 */
[----:B------:R-:W-:Y:S01]  /*76c0*/  USEL UR40, UR40, URZ, UP0 ;  /* 0x000000ff28287287 */ /* 0x000fe20008000000 */
[----:B------:R1:W-:Y:S01]  /*76d0*/  @P0 SYNCS.ARRIVE.TRANS64.RED.A1T0 RZ, [R114+URZ], RZ ;  /* 0x000000ff72ff09a7 */ /* 0x0003e200081004ff */
[----:B------:R-:W-:Y:S01]  /*76e0*/  BSSY B1, `(.L_x_113) ;  /* 0x0000017000017945 */ /* 0x000fe20003800000 */
[----:B------:R-:W3:Y:S02]  /*76f0*/  @P0 SYNCS.PHASECHK.TRANS64.TRYWAIT P1, [R113+URZ+0x80], R116 ;  /* 0x00008074710005a7 */ /* 0x000ee400080211ff */
[----:B---3--:R-:W-:Y:S01]  /*7700*/  @P0 SEL R109, RZ, 0x1, !P1 ;  /* 0x00000001ff6d0807 */ /* 0x008fe20004800000 */
[----:B-1----:R-:W-:Y:S06]  /*7710*/  @!P0 BRA `(.L_x_114) ;  /* 0x00000000004c8947 */ /* 0x002fec0003800000 */
[----:B------:R-:W-:Y:S01]  /*7720*/  ISETP.NE.U32.AND P0, PT, R110, 0x1, PT ;  /* 0x000000016e00780c */ /* 0x000fe20003f05070 */
[----:B------:R-:W-:Y:S01]  /*7730*/  BSSY B0, `(.L_x_115) ;  /* 0x0000009000007945 */ /* 0x000fe20003800000 */
[----:B------:R-:W-:Y:S11]  /*7740*/  ISETP.NE.AND P1, PT, R109, RZ, PT ;  /* 0x000000ff6d00720c */ /* 0x000ff60003f25270 */
[----:B------:R-:W-:Y:S05]  /*7750*/  @P0 IMAD R3, R51, 0x2000, R108 ;  /* 0x0000200033030824 */ /* 0x000fea00078e026c */
[----:B------:R-:W-:Y:S05]  /*7760*/  @P0 IADD3 R2, PT, PT, R3, UR50, RZ ;  /* 0x0000003203020c10 */ /* 0x000fea000fffe0ff */
[----:B------:R-:W-:Y:S01]  /*7770*/  @P0 IMAD.IADD R0, R112, 0x1, R2 ;  /* 0x0000000170000824 */ /* 0x000fe200078e0202 */
[----:B------:R-:W-:Y:S06]  /*7780*/  @P1 BRA `(.L_x_116) ;  /* 0x00000000000c1947 */ /* 0x000fec0003800000 */
[----:B------:R-:W-:Y:S04]  /*7790*/  SHF.L.U32 R4, R90, 0x1f, RZ ;  /* 0x0000001f5a047819 */ /* 0x000fe800000006ff */
[----:B------:R-:W1:Y:S02]  /*77a0*/  SYNCS.PHASECHK.TRANS64.TRYWAIT P1, [R113+URZ+0x80], R4 ;  /* 0x00008004710075a7 */ /* 0x000e6400080211ff */
[----:B-1----:R-:W-:Y:S05]  /*77b0*/  @!P1 BRA `(.L_x_117) ;  /* 0x0000001c00e89947 */ /* 0x002fea0003800000 */
.L_x_116:
[----:B------:R-:W-:Y:S05]  /*77c0*/  BSYNC B0 ;  /* 0x0000000000007941 */ /* 0x000fea0003800000 */
.L_x_115:
[C---:B-1----:R-:W-:Y:S01]  /*77d0*/  @P0 IADD3 R4, PT, PT, R95.reuse, R2, RZ ;  /* 0x000000025f040210 */ /* 0x042fe20007ffe0ff */
[----:B------:R-:W-:Y:S05]  /*77e0*/  @P0 WARPSYNC.ALL ;  /* 0x0000000000000948 */ /* 0x000fea0003800000 */
[----:B------:R1:W3:Y:S01]  /*77f0*/  @P0 LDSM.16.M88.4 R64, [R3+UR50+0x400] ;  /* 0x000400320340083b */ /* 0x0002e20008000200 */
[----:B------:R-:W-:Y:S02]  /*7800*/  @P0 IADD3 R2, PT, PT, R95, R0, RZ ;  /* 0x000000005f020210 */ /* 0x000fe40007ffe0ff */
[----:B------:R-:W-:Y:S01]  /*7810*/  IADD3 R51, PT, PT, R51, 0x1, RZ ;  /* 0x0000000133337810 */ /* 0x000fe20007ffe0ff */
[----:B------:R1:W4:Y:S04]  /*7820*/  @P0 LDSM.16.M88.4 R60, [R4+0x400] ;  /* 0x00040000043c083b */ /* 0x0003280000000200 */
[----:B------:R1:W1:Y:S04]  /*7830*/  @P0 LDSM.16.M88.4 R56, [R0+0x400] ;  /* 0x000400000038083b */ /* 0x0002680000000200 */
[----:B------:R1:W1:Y:S02]  /*7840*/  @P0 LDSM.16.M88.4 R52, [R2+0x400] ;  /* 0x000400000234083b */ /* 0x0002640000000200 */
.L_x_114:
[----:B------:R-:W-:Y:S05]  /*7850*/  BSYNC B1 ;  /* 0x0000000000017941 */ /* 0x000fea0003800000 */
.L_x_113:
[----:B-1----:R-:W-:Y:S05]  /*7860*/  VIADD R0, R34, 0x40 ;  /* 0x0000004022007836 */ /* 0x002fea0000000000 */
        /* <DEDUP_REMOVED lines=9> */
[----:B------:R-:W5:Y:S01]  /*7900*/  LDCU.64 UR6, c[0x4][0x78] ;  /* 0x01000f00ff0677ac */ /* 0x000f620008000a00 */
[----:B------:R-:W2:Y:S01]  /*7910*/  LDC.64 R2, c[0x4][R3] ;  /* 0x0100000003027b82 */ /* 0x000ea20000000a00 */
[----:B------:R-:W3:Y:S01]  /*7920*/  LDCU.64 UR4, c[0x4][0x10] ;  /* 0x01000200ff0477ac */ /* 0x000ee20008000a00 */
[----:B-1----:R-:W-:Y:S01]  /*7930*/  MOV R5, UR9 ;  /* 0x0000000900057c02 */ /* 0x002fe20008000f00 */
[----:B------:R-:W-:Y:S01]  /*7940*/  IMAD.U32 R4, RZ, RZ, UR8 ;  /* 0x00000008ff047e24 */ /* 0x000fe2000f8e00ff */
[----:B-----5:R-:W-:Y:S01]  /*7950*/  MOV R7, UR7 ;  /* 0x0000000700077c02 */ /* 0x020fe20008000f00 */
[----:B------:R-:W-:Y:S01]  /*7960*/  IMAD.U32 R6, RZ, RZ, UR6 ;  /* 0x00000006ff067e24 */ /* 0x000fe2000f8e00ff */
[----:B---3--:R-:W-:Y:S01]  /*7970*/  MOV R11, UR5 ;  /* 0x00000005000b7c02 */ /* 0x008fe20008000f00 */
[----:B------:R-:W-:Y:S02]  /*7980*/  IMAD.U32 R10, RZ, RZ, UR4 ;  /* 0x00000004ff0a7e24 */ /* 0x000fe4000f8e00ff */
[----:B------:R-:W-:Y:S07]  /*7990*/  LEPC R20, `(.L_x_118) ;  /* 0x000000001014794e */ /* 0x000fee0000000000 */
[----:B--2-4-:R-:W-:Y:S05]  /*79a0*/  CALL.ABS.NOINC R2 ;  /* 0x0000000002007343 */ /* 0x014fea0003c00000 */
.L_x_118:
[----:B---3--:R-:W-:Y:S01]  /*79b0*/  LOP3.LUT R20, R64, 0xffffe000, RZ, 0xc0, !PT ;  /* 0xffffe00040147812 */ /* 0x008fe200078ec0ff */
[----:B------:R-:W-:Y:S05]  /*79c0*/  WARPSYNC.ALL ;  /* 0x0000000000007948 */ /* 0x000fea0003800000 */
[----:B------:R-:W-:Y:S01]  /*79d0*/  R2UR UR4, R34 ;  /* 0x00000000220472ca */ /* 0x000fe200000e0000 */
[----:B--2---:R-:W-:Y:S01]  /*79e0*/  IMAD.U32 R41, RZ, RZ, UR40 ;  /* 0x00000028ff297e24 */ /* 0x004fe2000f8e00ff */
[----:B------:R-:W-:Y:S01]  /*79f0*/  LOP3.LUT R21, R65, 0xffffe000, RZ, 0xc0, !PT ;  /* 0xffffe00041157812 */ /* 0x000fe200078ec0ff */
[----:B------:R-:W-:Y:S01]  /*7a00*/  BSSY.RECONVERGENT B0, `(.L_x_119) ;  /* 0x000005e000007945 */ /* 0x000fe20003800200 */
[----:B------:R-:W-:Y:S02]  /*7a10*/  LOP3.LUT R40, R66, 0xffffe000, RZ, 0xc0, !PT ;  /* 0xffffe00042287812 */ /* 0x000fe400078ec0ff */
[----:B------:R-:W-:Y:S02]  /*7a20*/  LOP3.LUT R42, R67, 0xffffe000, RZ, 0xc0, !PT ;  /* 0xffffe000432a7812 */ /* 0x000fe400078ec0ff */
[----:B------:R-:W-:Y:S02]  /*7a30*/  ISETP.NE.AND P6, PT, R102, RZ, PT ;  /* 0x000000ff6600720c */ /* 0x000fe40003fc5270 */
[----:B------:R-:W-:Y:S02]  /*7a40*/  ISETP.NE.AND P1, PT, R92, RZ, PT ;  /* 0x000000ff5c00720c */ /* 0x000fe40003f25270 */
[----:B------:R-:W-:Y:S01]  /*7a50*/  ISETP.NE.U32.OR P0, PT, R101, 0x1, !P6 ;  /* 0x000000016500780c */ /* 0x000fe20007705470 */
[----:B------:R-:W1:Y:S01]  /*7a60*/  LDTM.16dp128bit.x8 R4, tmem[UR4+0x40] ;  /* 0x00004004000479ee */ /* 0x000e620008180000 */
[----:B------:R-:W-:Y:S11]  /*7a70*/  LEA R46, R51, UR50, 0x3 ;  /* 0x00000032332e7c11 */ /* 0x000ff6000f8e18ff */
[----:B------:R-:W-:Y:S05]  /*7a80*/  @P0 LEA R41, R41, UR50, 0x3 ;  /* 0x0000003229290c11 */ /* 0x000fea000f8e18ff */
[----:B------:R-:W-:Y:S01]  /*7a90*/  @P0 VIADD R44, R41, 0xa0 ;  /* 0x000000a0292c0836 */ /* 0x000fe20000000000 */
[----:B------:R-:W-:Y:S04]  /*7aa0*/  @P0 SHF.L.U32 R41, R90, 0x1f, RZ ;  /* 0x0000001f5a290819 */ /* 0x000fe800000006ff */
[----:B------:R-:W-:Y:S01]  /*7ab0*/  @P0 PRMT R44, R111, 0x654, R44 ;  /* 0x000006546f2c0816 */ /* 0x000fe2000000002c */
[C---:B-1----:R-:W-:Y:S01]  /*7ac0*/  FMUL R0, R33.reuse, R4 ;  /* 0x0000000421007220 */ /* 0x042fe20000400000 */
[C---:B------:R-:W-:Y:S01]  /*7ad0*/  FMUL R2, R33.reuse, R5 ;  /* 0x0000000521027220 */ /* 0x040fe20000400000 */
[C---:B------:R-:W-:Y:S01]  /*7ae0*/  FMUL R3, R33.reuse, R6 ;  /* 0x0000000621037220 */ /* 0x040fe20000400000 */
[----:B------:R-:W-:Y:S01]  /*7af0*/  FMUL R7, R33, R7 ;  /* 0x0000000721077220 */ /* 0x000fe20000400000 */
[C---:B------:R-:W-:Y:S01]  /*7b00*/  FFMA R36, R35.reuse, R20, R0 ;  /* 0x0000001423247223 */ /* 0x040fe20000000000 */
[----:B----4-:R-:W-:Y:S01]  /*7b10*/  LOP3.LUT R20, R60, 0xffffe000, RZ, 0xc0, !PT ;  /* 0xffffe0003c147812 */ /* 0x010fe200078ec0ff */
        /* <DEDUP_REMOVED lines=10> */
[C---:B------:R-:W-:Y:S01]  /*7bc0*/  FMUL R6, R33.reuse, R10 ;  /* 0x0000000a21067220 */ /* 0x040fe20000400000 */
[----:B------:R-:W-:Y:S01]  /*7bd0*/  F2FP.TF32.F32.PACK_B R38, R38 ;  /* 0x00000026ff26723e */ /* 0x000fe200024050ff */
[----:B------:R-:W-:Y:S01]  /*7be0*/  FMUL R11, R33, R11 ;  /* 0x0000000b210b7220 */ /* 0x000fe20000400000 */
[----:B------:R-:W-:Y:S01]  /*7bf0*/  F2FP.TF32.F32.PACK_B R39, R39 ;  /* 0x00000027ff27723e */ /* 0x000fe200024050ff */
[C---:B------:R-:W-:Y:S01]  /*7c00*/  FFMA R4, R35.reuse, R20, R4 ;  /* 0x0000001423047223 */ /* 0x040fe20000000004 */
[----:B------:R-:W-:Y:S01]  /*7c10*/  LOP3.LUT R20, R56, 0xffffe000, RZ, 0xc0, !PT ;  /* 0xffffe00038147812 */ /* 0x000fe200078ec0ff */
[----:B------:R-:W-:Y:S01]  /*7c20*/  FFMA R5, R35, R40, R5 ;  /* 0x0000002823057223 */ /* 0x000fe20000000005 */
        /* <DEDUP_REMOVED lines=15> */
[----:B------:R-:W-:Y:S01]  /*7d20*/  FFMA R9, R35, R40, R9 ;  /* 0x0000002823097223 */ /* 0x000fe20000000009 */
[----:B------:R-:W-:Y:S01]  /*7d30*/  LOP3.LUT R20, R52, 0xffffe000, RZ, 0xc0, !PT ;  /* 0xffffe00034147812 */ /* 0x000fe200078ec0ff */
[----:B------:R1:W-:Y:S01]  /*7d40*/  STSM.16.M88.4 [R103+0x4400], R4 ;  /* 0x0044000467007844 */ /* 0x0003e20000000200 */
[----:B------:R-:W-:Y:S01]  /*7d50*/  LOP3.LUT R40, R53, 0xffffe000, RZ, 0xc0, !PT ;  /* 0xffffe00035287812 */ /* 0x000fe200078ec0ff */
[----:B------:R-:W-:Y:S01]  /*7d60*/  FFMA R10, R35, R21, R10 ;  /* 0x00000015230a7223 */ /* 0x000fe2000000000a */
[----:B------:R-:W-:Y:S01]  /*7d70*/  FMUL R12, R33, R16 ;  /* 0x00000010210c7220 */ /* 0x000fe20000400000 */
[----:B------:R-:W-:Y:S01]  /*7d80*/  FFMA R11, R35, R42, R15 ;  /* 0x0000002a230b7223 */ /* 0x000fe2000000000f */
        /* <DEDUP_REMOVED lines=36> */
[----:B--2---:R-:W-:Y:S04]  /*7fd0*/  DEPBAR.LE SB0, 0x1 ;  /* 0x000080400000791a */ /* 0x004fe80000000000 */
.L_x_120:
[----:B------:R-:W-:Y:S05]  /*7fe0*/  BSYNC.RECONVERGENT B0 ;  /* 0x0000000000007941 */ /* 0x000fea0003800200 */
.L_x_119:
        /* <DEDUP_REMOVED lines=8> */
[----:B--2---:R-:W-:Y:S06]  /*8070*/  @!P0 BRA `(.L_x_122) ;  /* 0x0000000000488947 */ /* 0x004fec0003800000 */
        /* <DEDUP_REMOVED lines=8> */
[----:B------:R-:W2:Y:S02]  /*8100*/  SYNCS.PHASECHK.TRANS64.TRYWAIT P1, [R46+URZ+0x80], R3 ;  /* 0x000080032e0075a7 */ /* 0x000ea400080211ff */
[----:B--2---:R-:W-:Y:S05]  /*8110*/  @!P1 BRA `(.L_x_125) ;  /* 0x0000001400a49947 */ /* 0x004fea0003800000 */
.L_x_124:
[----:B------:R-:W-:Y:S05]  /*8120*/  BSYNC B0 ;  /* 0x0000000000007941 */ /* 0x000fea0003800000 */
.L_x_123:
[C---:B------:R-:W-:Y:S01]  /*8130*/  @P0 IADD3 R2, PT, PT, R95.reuse, R0, RZ ;  /* 0x000000005f020210 */ /* 0x040fe20007ffe0ff */
[----:B------:R-:W-:Y:S05]  /*8140*/  @P0 WARPSYNC.ALL ;  /* 0x0000000000000948 */ /* 0x000fea0003800000 */
[----:B------:R3:W4:Y:S01]  /*8150*/  @P0 LDSM.16.M88.4 R64, [R51+UR50+0x400] ;  /* 0x000400323340083b */ /* 0x0007220008000200 */
[----:B------:R-:W-:Y:S03]  /*8160*/  @P0 IADD3 R0, PT, PT, R95, R112, RZ ;  /* 0x000000705f000210 */ /* 0x000fe60007ffe0ff */
[----:B------:R3:W1:Y:S04]  /*8170*/  @P0 LDSM.16.M88.4 R60, [R2+0x400] ;  /* 0x00040000023c083b */ /* 0x0006680000000200 */
[----:B------:R3:W1:Y:S04]  /*8180*/  @P0 LDSM.16.M88.4 R56, [R112+0x400] ;  /* 0x000400007038083b */ /* 0x0006680000000200 */
[----:B------:R3:W1:Y:S02]  /*8190*/  @P0 LDSM.16.M88.4 R52, [R0+0x400] ;  /* 0x000400000034083b */ /* 0x0006640000000200 */
.L_x_122:
[----:B------:R-:W-:Y:S05]  /*81a0*/  BSYNC B1 ;  /* 0x0000000000017941 */ /* 0x000fea0003800000 */
.L_x_121:
[----:B---3--:R-:W-:Y:S05]  /*81b0*/  VIADD R0, R34, 0x60 ;  /* 0x0000006022007836 */ /* 0x008fea0000000000 */
[----:B------:R-:W-:Y:S04]  /*81c0*/  SHF.R.U32.HI R0, RZ, 0x15, R0 ;  /* 0x00000015ff007819 */ /* 0x000fe80000011600 */
[----:B------:R-:W-:Y:S11]  /*81d0*/  LOP3.LUT P0, RZ, R0, 0x3, R93, 0x48, !PT ;  /* 0x0000000300ff7812 */ /* 0x000ff6000780485d */
[----:B------:R-:W-:Y:S02]  /*81e0*/  @!UPT UIADD3 URZ, UPT, UPT, URZ, URZ, URZ ;  /* 0x000000fffffff290 */ /* 0x000fe4000fffe0ff */
[----:B------:R-:W-:Y:S05]  /*81f0*/  @!P0 BRA `(.L_x_126) ;  /* 0x0000000000408947 */ /* 0x000fea0003800000 */
[----:B------:R-:W3:Y:S01]  /*8200*/  LDCU.64 UR8, c[0x4][0x70] ;  /* 0x01000e00ff0877ac */ /* 0x000ee20008000a00 */
[----:B--2---:R-:W-:Y:S01]  /*8210*/  MOV R3, 0x0 ;  /* 0x0000000000037802 */ /* 0x004fe20000000f00 */
[----:B-1----:R-:W-:Y:S02]  /*8220*/  HFMA2 R12, -RZ, RZ, 0, 5.9604644775390625e-08 ;  /* 0x00000001ff0c7431 */ /* 0x002fe400000001ff */
[----:B------:R-:W-:Y:S02]  /*8230*/  IMAD.MOV.U32 R8, RZ, RZ, 0x192 ;  /* 0x00000192ff087424 */ /* 0x000fe400078e00ff */
[----:B------:R-:W-:Y:S01]  /*8240*/  IMAD.MOV.U32 R13, RZ, RZ, RZ ;  /* 0x000000ffff0d7224 */ /* 0x000fe200078e00ff */
[----:B------:R-:W1:Y:S01]  /*8250*/  LDCU.64 UR6, c[0x4][0x78] ;  /* 0x01000f00ff0677ac */ /* 0x000e620008000a00 */
[----:B------:R-:W2:Y:S01]  /*8260*/  LDC.64 R2, c[0x4][R3] ;  /* 0x0100000003027b82 */ /* 0x000ea20000000a00 */
[----:B------:R-:W5:Y:S01]  /*8270*/  LDCU.64 UR4, c[0x4][0x10] ;  /* 0x01000200ff0477ac */ /* 0x000f620008000a00 */
[----:B---3--:R-:W-:Y:S01]  /*8280*/  MOV R5, UR9 ;  /* 0x0000000900057c02 */ /* 0x008fe20008000f00 */
[----:B------:R-:W-:Y:S01]  /*8290*/  IMAD.U32 R4, RZ, RZ, UR8 ;  /* 0x00000008ff047e24 */ /* 0x000fe2000f8e00ff */
[----:B-1----:R-:W-:Y:S01]  /*82a0*/  MOV R7, UR7 ;  /* 0x0000000700077c02 */ /* 0x002fe20008000f00 */
[----:B------:R-:W-:Y:S01]  /*82b0*/  IMAD.U32 R6, RZ, RZ, UR6 ;  /* 0x00000006ff067e24 */ /* 0x000fe2000f8e00ff */
[----:B-----5:R-:W-:Y:S01]  /*82c0*/  MOV R11, UR5 ;  /* 0x00000005000b7c02 */ /* 0x020fe20008000f00 */
[----:B------:R-:W-:Y:S02]  /*82d0*/  IMAD.U32 R10, RZ, RZ, UR4 ;  /* 0x00000004ff0a7e24 */ /* 0x000fe4000f8e00ff */
[----:B------:R-:W-:Y:S07]  /*82e0*/  LEPC R20, `(.L_x_126) ;  /* 0x000000001014794e */ /* 0x000fee0000000000 */
[----:B--2-4-:R-:W-:Y:S05]  /*82f0*/  CALL.ABS.NOINC R2 ;  /* 0x0000000002007343 */ /* 0x014fea0003c00000 */
.L_x_126:
[----:B------:R-:W-:Y:S01]  /*8300*/  ISETP.NE.AND P0, PT, R92, RZ, PT ;  /* 0x000000ff5c00720c */ /* 0x000fe20003f05270 */
[----:B------:R-:W-:Y:S05]  /*8310*/  WARPSYNC.ALL ;  /* 0x0000000000007948 */ /* 0x000fea0003800000 */
[----:B------:R-:W-:Y:S01]  /*8320*/  R2UR UR4, R34 ;  /* 0x00000000220472ca */ /* 0x000fe200000e0000 */
[----:B------:R-:W-:Y:S01]  /*8330*/  BSSY.RECONVERGENT B0, `(.L_x_127) ;  /* 0x000005d000007945 */ /* 0x000fe20003800200 */
[----:B------:R-:W-:Y:S02]  /*8340*/  R2UR UR5, R107 ;  /* 0x000000006b0572ca */ /* 0x000fe400000e0000 */
[----:B----4-:R-:W-:Y:S02]  /*8350*/  LOP3.LUT R20, R64, 0xffffe000, RZ, 0xc0, !PT ;  /* 0xffffe00040147812 */ /* 0x010fe400078ec0ff */
[----:B------:R-:W-:Y:S02]  /*8360*/  LOP3.LUT R21, R65, 0xffffe000, RZ, 0xc0, !PT ;  /* 0xffffe00041157812 */ /* 0x000fe400078ec0ff */
[----:B------:R-:W-:Y:S02]  /*8370*/  LOP3.LUT R40, R66, 0xffffe000, RZ, 0xc0, !PT ;  /* 0xffffe00042287812 */ /* 0x000fe400078ec0ff */
[----:B------:R-:W-:Y:S02]  /*8380*/  LOP3.LUT R42, R67, 0xffffe000, RZ, 0xc0, !PT ;  /* 0xffffe000432a7812 */ /* 0x000fe400078ec0ff */
[----:B-1----:R-:W-:Y:S01]  /*8390*/  LOP3.LUT R41, R60, 0xffffe000, RZ, 0xc0, !PT ;  /* 0xffffe0003c297812 */ /* 0x002fe200078ec0ff */
[----:B------:R-:W1:Y:S01]  /*83a0*/  LDTM.16dp128bit.x8 R4, tmem[UR4+0x60] ;  /* 0x00006004000479ee */ /* 0x000e620008180000 */
[----:B------:R-:W-:Y:S01]  /*83b0*/  LOP3.LUT R44, R61, 0xffffe000, RZ, 0xc0, !PT ;  /* 0xffffe0003d2c7812 */ /* 0x000fe200078ec0ff */
[----:B------:R-:W-:Y:S01]  /*83c0*/  UIADD3 UR5, UPT, UPT, UR5, 0xf0, URZ ;  /* 0x000000f005057890 */ /* 0x000fe2000fffe0ff */
[----:B------:R-:W-:Y:S01]  /*83d0*/  LOP3.LUT R43, R62, 0xffffe000, RZ, 0xc0, !PT ;  /* 0xffffe0003e2b7812 */ /* 0x000fe200078ec0ff */
[----:B------:R-:W-:Y:S01]  /*83e0*/  NOP ;  /* 0x0000000000007918 */ /* 0x000fe20000000000 */
[----:B--2---:R-:W-:Y:S01]  /*83f0*/  LOP3.LUT R46, R63, 0xffffe000, RZ, 0xc0, !PT ;  /* 0xffffe0003f2e7812 */ /* 0x004fe200078ec0ff */
[----:B------:R-:W-:Y:S01]  /*8400*/  UPRMT UR5, UR45, 0x654, UR5 ;  /* 0x000006542d057896 */ /* 0x000fe20008000005 */
[----:B------:R-:W-:Y:S02]  /*8410*/  LOP3.LUT R45, R56, 0xffffe000, RZ, 0xc0, !PT ;  /* 0xffffe000382d7812 */ /* 0x000fe400078ec0ff */
[----:B------:R-:W-:Y:S02]  /*8420*/  LOP3.LUT R48, R57, 0xffffe000, RZ, 0xc0, !PT ;  /* 0xffffe00039307812 */ /* 0x000fe400078ec0ff */
[----:B------:R-:W-:Y:S02]  /*8430*/  LOP3.LUT R47, R58, 0xffffe000, RZ, 0xc0, !PT ;  /* 0xffffe0003a2f7812 */ /* 0x000fe400078ec0ff */
[----:B------:R-:W-:Y:S02]  /*8440*/  LOP3.LUT R50, R59, 0xffffe000, RZ, 0xc0, !PT ;  /* 0xffffe0003b327812 */ /* 0x000fe400078ec0ff */
[----:B------:R-:W-:Y:S01]  /*8450*/  LOP3.LUT R49, R52, 0xffffe000, RZ, 0xc0, !PT ;  /* 0xffffe00034317812 */ /* 0x000fe200078ec0ff */
[----:B-1----:R-:W-:Y:S01]  /*8460*/  SYNCS.ARRIVE.TRANS64.RED.A1T0 RZ, [UR5], RZ ;  /* 0x000000ffffff79a7 */ /* 0x002fe20008100405 */
[----:B------:R-:W-:Y:S02]  /*8470*/  LOP3.LUT R52, R53, 0xffffe000, RZ, 0xc0, !PT ;  /* 0xffffe00035347812 */ /* 0x000fe400078ec0ff */
[----:B------:R-:W-:Y:S02]  /*8480*/  LOP3.LUT R51, R54, 0xffffe000, RZ, 0xc0, !PT ;  /* 0xffffe00036337812 */ /* 0x000fe400078ec0ff */
[----:B------:R-:W-:Y:S01]  /*8490*/  LOP3.LUT R54, R55, 0xffffe000, RZ, 0xc0, !PT ;  /* 0xffffe00037367812 */ /* 0x000fe200078ec0ff */
[C---:B------:R-:W-:Y:S01]  /*84a0*/  FMUL R0, R33.reuse, R4 ;  /* 0x0000000421007220 */ /* 0x040fe20000400000 */
[C---:B------:R-:W-:Y:S01]  /*84b0*/  FMUL R2, R33.reuse, R5 ;  /* 0x0000000521027220 */ /* 0x040fe20000400000 */
[C---:B------:R-:W-:Y:S01]  /*84c0*/  FMUL R3, R33.reuse, R6 ;  /* 0x0000000621037220 */ /* 0x040fe20000400000 */
[----:B------:R-:W-:Y:S01]  /*84d0*/  FMUL R7, R33, R7 ;  /* 0x0000000721077220 */ /* 0x000fe20000400000 */
[----:B------:R-:W-:Y:S01]  /*84e0*/  FFMA R36, R35, R20, R0 ;  /* 0x0000001423247223 */ /* 0x000fe20000000000 */
[----:B------:R-:W-:Y:S01]  /*84f0*/  FMUL R4, R33, R8 ;  /* 0x0000000821047220 */ /* 0x000fe20000400000 */
[----:B------:R-:W-:Y:S01]  /*8500*/  FFMA R37, R35, R21, R2 ;  /* 0x0000001523257223 */ /* 0x000fe20000000002 */
[----:B------:R-:W-:Y:S01]  /*8510*/  FMUL R5, R33, R9 ;  /* 0x0000000921057220 */ /* 0x000fe20000400000 */
[----:B------:R-:W-:Y:S01]  /*8520*/  FFMA R38, R35, R40, R3 ;  /* 0x0000002823267223 */ /* 0x000fe20000000003 */
[----:B------:R-:W-:Y:S01]  /*8530*/  F2FP.TF32.F32.PACK_B R36, R36 ;  /* 0x00000024ff24723e */ /* 0x000fe200024050ff */
[----:B------:R-:W-:Y:S01]  /*8540*/  FMUL R6, R33, R10 ;  /* 0x0000000a21067220 */ /* 0x000fe20000400000 */
[----:B------:R-:W-:Y:S01]  /*8550*/  F2FP.TF32.F32.PACK_B R37, R37 ;  /* 0x00000025ff25723e */ /* 0x000fe200024050ff */
[----:B------:R-:W-:Y:S01]  /*8560*/  FFMA R39, R35, R42, R7 ;  /* 0x0000002a23277223 */ /* 0x000fe20000000007 */
[----:B------:R-:W-:Y:S01]  /*8570*/  FMUL R11, R33, R11 ;  /* 0x0000000b210b7220 */ /* 0x000fe20000400000 */
        /* <DEDUP_REMOVED lines=8> */
[----:B------:R-:W-:Y:S01]  /*8600*/  F2FP.TF32.F32.PACK_B R38, R38 ;  /* 0x00000026ff26723e */ /* 0x000fe200024050ff */
[----:B------:R-:W-:Y:S01]  /*8610*/  FFMA R8, R35, R45, R8 ;  /* 0x0000002d23087223 */ /* 0x000fe20000000008 */
[----:B------:R-:W-:Y:S01]  /*8620*/  F2FP.TF32.F32.PACK_B R39, R39 ;  /* 0x00000027ff27723e */ /* 0x000fe200024050ff */
[----:B------:R-:W-:Y:S01]  /*8630*/  FMUL R12, R33, R16 ;  /* 0x00000010210c7220 */ /* 0x000fe20000400000 */
[----:B------:R-:W-:Y:S01]  /*8640*/  FFMA R9, R35, R48, R9 ;  /* 0x0000003023097223 */ /* 0x000fe20000000009 */
[----:B------:R-:W-:Y:S01]  /*8650*/  FMUL R13, R33, R17 ;  /* 0x00000011210d7220 */ /* 0x000fe20000400000 */
[----:B------:R-:W-:Y:S01]  /*8660*/  FFMA R10, R35, R47, R10 ;  /* 0x0000002f230a7223 */ /* 0x000fe2000000000a */
[----:B------:R1:W-:Y:S01]  /*8670*/  STSM.16.M88.4 [R104+0x6400], R36 ;  /* 0x0064002468007844 */ /* 0x0003e20000000200 */
[----:B------:R-:W-:Y:S01]  /*8680*/  FMUL R14, R33, R18 ;  /* 0x00000012210e7220 */ /* 0x000fe20000400000 */
[----:B------:R-:W-:Y:S01]  /*8690*/  FFMA R11, R35, R50, R15 ;  /* 0x00000032230b7223 */ /* 0x000fe2000000000f */
[----:B------:R-:W-:Y:S01]  /*86a0*/  FMUL R19, R33, R19 ;  /* 0x0000001321137220 */ /* 0x000fe20000400000 */
[----:B------:R-:W-:Y:S01]  /*86b0*/  F2FP.TF32.F32.PACK_B R4, R4 ;  /* 0x00000004ff04723e */ /* 0x000fe200024050ff */
[C---:B------:R-:W-:Y:S01]  /*86c0*/  FFMA R12, R35.reuse, R49, R12 ;  /* 0x00000031230c7223 */ /* 0x040fe2000000000c */
[----:B------:R-:W-:Y:S01]  /*86d0*/  F2FP.TF32.F32.PACK_B R5, R5 ;  /* 0x00000005ff05723e */ /* 0x000fe200024050ff */
[C---:B------:R-:W-:Y:S01]  /*86e0*/  FFMA R13, R35.reuse, R52, R13 ;  /* 0x00000034230d7223 */ /* 0x040fe2000000000d */
[----:B------:R-:W-:Y:S01]  /*86f0*/  F2FP.TF32.F32.PACK_B R6, R6 ;  /* 0x00000006ff06723e */ /* 0x000fe200024050ff */
[C---:B------:R-:W-:Y:S01]  /*8700*/  FFMA R14, R35.reuse, R51, R14 ;  /* 0x00000033230e7223 */ /* 0x040fe2000000000e */
[----:B------:R-:W-:Y:S01]  /*8710*/  F2FP.TF32.F32.PACK_B R7, R7 ;  /* 0x00000007ff07723e */ /* 0x000fe200024050ff */
[----:B------:R-:W-:Y:S01]  /*8720*/  FFMA R15, R35, R54, R19 ;  /* 0x00000036230f7223 */ /* 0x000fe20000000013 */
[----:B------:R-:W-:Y:S02]  /*8730*/  F2FP.TF32.F32.PACK_B R8, R8 ;  /* 0x00000008ff08723e */ /* 0x000fe400024050ff */
[----:B------:R-:W-:Y:S01]  /*8740*/  F2FP.TF32.F32.PACK_B R9, R9 ;  /* 0x00000009ff09723e */ /* 0x000fe200024050ff */
[----:B------:R1:W-:Y:S01]  /*8750*/  STSM.16.M88.4 [R103+0x6400], R4 ;  /* 0x0064000467007844 */ /* 0x0003e20000000200 */
        /* <DEDUP_REMOVED lines=26> */
.L_x_128:
[----:B------:R-:W-:Y:S05]  /*8900*/  BSYNC.RECONVERGENT B0 ;  /* 0x0000000000007941 */ /* 0x000fea0003800200 */
.L_x_127:
[----:B------:R-:W-:Y:S01]  /*8910*/  BAR.SYNC.DEFER_BLOCKING 0x1, 0x80 ;  /* 0x0042000000007b1d */ /* 0x000fe20000010000 */
[----:B------:R-:W-:Y:S01]  /*8920*/  UISETP.NE.AND UP0, UPT, UR52, -0x4, UPT ;  /* 0xfffffffc3400788c */ /* 0x000fe2000bf05270 */
[----:B------:R-:W-:Y:S08]  /*8930*/  IADD3 R0, PT, PT, R30, 0x1, RZ ;  /* 0x000000011e007810 */ /* 0x000ff00007ffe0ff */
[----:B------:R-:W-:Y:S05]  /*8940*/  BRA.U !UP0, `(.L_x_129) ;  /* 0x0000000108287547 */ /* 0x000fea000b800000 */
[----:B------:R-:W-:Y:S01]  /*8950*/  ISETP.NE.AND P0, PT, R102, RZ, PT ;  /* 0x000000ff6600720c */ /* 0x000fe20003f05270 */
[----:B------:R-:W-:Y:S01]  /*8960*/  IMAD.U32 R2, RZ, RZ, UR56 ;  /* 0x00000038ff027e24 */ /* 0x000fe2000f8e00ff */
[----:B------:R-:W-:Y:S02]  /*8970*/  UIADD3 UR56, UPT, UPT, UR56, 0x1, URZ ;  /* 0x0000000138387890 */ /* 0x000fe4000fffe0ff */
[----:B------:R-:W-:Y:S02]  /*8980*/  ISETP.NE.U32.OR P0, PT, R101, 0x1, !P0 ;  /* 0x000000016500780c */ /* 0x000fe40004705470 */
[----:B------:R-:W-:Y:S04]  /*8990*/  UISETP.NE.AND UP0, UPT, UR56, 0x4, UPT ;  /* 0x000000043800788c */ /* 0x000fe8000bf05270 */
[----:B------:R-:W-:Y:S07]  /*89a0*/  USEL UR56, UR56, URZ, UP0 ;  /* 0x000000ff38387287 */ /* 0x000fee0008000000 */
[----:B------:R-:W-:Y:S05]  /*89b0*/  @P0 LEA R2, R2, UR50, 0x3 ;  /* 0x0000003202020c11 */ /* 0x000fea000f8e18ff */
[----:B------:R-:W-:Y:S05]  /*89c0*/  @P0 VIADD R2, R2, 0xa0 ;  /* 0x000000a002020836 */ /* 0x000fea0000000000 */
[----:B------:R-:W-:Y:S04]  /*89d0*/  @P0 PRMT R2, R111, 0x654, R2 ;  /* 0x000006546f020816 */ /* 0x000fe80000000002 */
[----:B------:R2:W-:Y:S03]  /*89e0*/  @P0 SYNCS.ARRIVE.TRANS64.RED.A1T0 RZ, [R2+URZ], RZ ;  /* 0x000000ff02ff09a7 */ /* 0x0005e600081004ff */
.L_x_129:
[----:B------:R-:W-:Y:S01]  /*89f0*/  LOP3.LUT P0, RZ, R82, 0x1, RZ, 0xc0, !PT ;  /* 0x0000000152ff7812 */ /* 0x000fe2000780c0ff */
[----:B------:R-:W-:Y:S01]  /*8a00*/  UIADD3 UR52, UPT, UPT, UR52, 0x4, URZ ;  /* 0x0000000434347890 */ /* 0x000fe2000fffe0ff */
[----:B------:R-:W-:Y:S01]  /*8a10*/  ISETP.NE.AND P1, PT, R0, 0x2, PT ;  /* 0x000000020000780c */ /* 0x000fe20003f25270 */
[----:B------:R-:W-:Y:S01]  /*8a20*/  UMOV UR57, UR51 ;  /* 0x0000003300397c82 */ /* 0x000fe20008000000 */
[----:B------:R-:W-:Y:S01]  /*8a30*/  LOP3.LUT R88, R88, 0x1, RZ, 0x3c, !PT ;  /* 0x0000000158587812 */ /* 0x000fe200078e3cff */
[----:B------:R-:W-:Y:S01]  /*8a40*/  IMAD.IADD R16, R29, 0x1, R78 ;  /* 0x000000011d107824 */ /* 0x000fe200078e024e */
[----:B--2---:R-:W-:Y:S01]  /*8a50*/  SEL R2, RZ, 0x1, P1 ;  /* 0x00000001ff027807 */ /* 0x004fe20000800000 */
[----:B------:R-:W-:Y:S01]  /*8a60*/  IMAD.IADD R19, R31, 0x1, R84 ;  /* 0x000000011f137824 */ /* 0x000fe200078e0254 */
[----:B------:R-:W-:Y:S02]  /*8a70*/  SEL R30, R0, RZ, P1 ;  /* 0x000000ff001e7207 */ /* 0x000fe40000800000 */
[----:B------:R-:W-:Y:S03]  /*8a80*/  LOP3.LUT R89, R89, R2, RZ, 0x3c, !PT ;  /* 0x0000000259597212 */ /* 0x000fe600078e3cff */
[----:B------:R-:W-:Y:S05]  /*8a90*/  @P0 BRA `(.L_x_130) ;  /* 0xffffffc800f40947 */ /* 0x000fea000383ffff */
[----:B------:R-:W-:-:S09]  /*8aa0*/  UISETP.NE.AND UP0, UPT, UR53, URZ, UPT ;  /* 0x000000ff3500728c */ /* 0x000fd2000bf05270 */
[----:B------:R-:W-:Y:S05]  /*8ab0*/  BRA.U !UP0, `(.L_x_131) ;  /* 0x0000000108487547 */ /* 0x000fea000b800000 */
[----:B------:R-:W2:Y:S02]  /*8ac0*/  LDCU.64 UR4, c[0x0][0x890] ;  /* 0x00011200ff0477ac */ /* 0x000ea40008000a00 */
[----:B--2---:R-:W-:-:S04]  /*8ad0*/  UISETP.NE.U32.AND UP0, UPT, UR4, URZ, UPT ;  /* 0x000000ff0400728c */ /* 0x004fc8000bf05070 */
[----:B------:R-:W-:-:S09]  /*8ae0*/  UISETP.NE.AND.EX UP0, UPT, UR5, URZ, UPT, UP0 ;  /* 0x000000ff0500728c */ /* 0x000fd2000bf05300 */
[----:B------:R-:W-:Y:S05]  /*8af0*/  BRA.U UP0, `(.L_x_132) ;  /* 0x00000001000c7547 */ /* 0x000fea000b800000 */
[----:B------:R-:W-:-:S13]  /*8b00*/  FSETP.NEU.AND P0, PT, R35, RZ, PT ;  /* 0x000000ff2300720b */ /* 0x000fda0003f0d000 */
[----:B------:R-:W-:Y:S05]  /*8b10*/  @!P0 EXIT ;  /* 0x000000000000894d */ /* 0x000fea0003800000 */
[----:B------:R-:W-:Y:S05]  /*8b20*/  BRA `(.L_x_131) ;  /* 0x00000000002c7947 */ /* 0x000fea0003800000 */
.L_x_132:
[----:B------:R-:W-:Y:S01]  /*8b30*/  ISETP.NE.AND P0, PT, R100, RZ, PT ;  /* 0x000000ff6400720c */ /* 0x000fe20003f05270 */
[----:B------:R-:W-:-:S12]  /*8b40*/  BSSY.RECONVERGENT B0, `(.L_x_131) ;  /* 0x0000009000007945 */ /* 0x000fd80003800200 */
[----:B------:R-:W-:Y:S05]  /*8b50*/  @P0 BRA `(.L_x_133) ;  /* 0x0000000000140947 */ /* 0x000fea0003800000 */
[----:B------:R-:W2:Y:S02]  /*8b60*/  LDCU.64 UR4, c[0x0][0x888] ;  /* 0x00011100ff0477ac */ /* 0x000ea40008000a00 */
[----:B--2---:R-:W-:-:S04]  /*8b70*/  ISETP.NE.U32.AND P0, PT, RZ, UR4, PT ;  /* 0x00000004ff007c0c */ /* 0x004fc8000bf05070 */
[----:B------:R-:W-:-:S13]  /*8b80*/  ISETP.NE.AND.EX P0, PT, RZ, UR5, PT, P0 ;  /* 0x00000005ff007c0c */ /* 0x000fda000bf05300 */
[----:B------:R-:W-:Y:S05]  /*8b90*/  @!P0 EXIT ;  /* 0x000000000000894d */ /* 0x000fea0003800000 */
[----:B------:R-:W-:Y:S05]  /*8ba0*/  BRA `(.L_x_134) ;  /* 0x0000000000087947 */ /* 0x000fea0003800000 */
.L_x_133:
[----:B------:R-:W-:-:S13]  /*8bb0*/  FSETP.NEU.AND P0, PT, R35, RZ, PT ;  /* 0x000000ff2300720b */ /* 0x000fda0003f0d000 */
[----:B------:R-:W-:Y:S05]  /*8bc0*/  @!P0 EXIT ;  /* 0x000000000000894d */ /* 0x000fea0003800000 */
.L_x_134:
[----:B------:R-:W-:Y:S05]  /*8bd0*/  BSYNC.RECONVERGENT B0 ;  /* 0x0000000000007941 */ /* 0x000fea0003800200 */
.L_x_131:
[----:B------:R-:W-:Y:S01]  /*8be0*/  ULEA UR4, UR56, UR50, 0x3 ;  /* 0x0000003238047291 */ /* 0x000fe2000f8e18ff */
[----:B------:R-:W-:-:S04]  /*8bf0*/  DEPBAR.LE SB0, 0x0 ;  /* 0x000080000000791a */ /* 0x000fc80000000000 */
[----:B------:R-:W-:-:S04]  /*8c00*/  UIADD3 UR4, UPT, UPT, UR4, 0xa0, URZ ;  /* 0x000000a004047890 */ /* 0x000fc8000fffe0ff */
[----:B------:R-:W-:-:S09]  /*8c10*/  UPRMT UR4, UR45, 0x654, UR4 ;  /* 0x000006542d047896 */ /* 0x000fd20008000004 */
[----:B------:R-:W-:Y:S01]  /*8c20*/  SYNCS.ARRIVE.TRANS64.RED.A1T0 RZ, [UR4], RZ ;  /* 0x000000ffffff79a7 */ /* 0x000fe20008100404 */
[----:B------:R-:W-:Y:S05]  /*8c30*/  EXIT ;  /* 0x000000000000794d */ /* 0x000fea0003800000 */
.L_x_25:
[----:B------:R-:W-:Y:S07]  /*8c40*/  MOV R2, UR33 ;  /* 0x0000002100027c02 */ /* 0x000fee0008000f00 */
.L_x_135:
[----:B-1----:R1:W2:Y:S02]  /*8c50*/  SYNCS.PHASECHK.TRANS64.TRYWAIT P1, [R2+URZ+0x40], R5 ;  /* 0x00004005020075a7 */ /* 0x0022a400080211ff */
[----:B--2---:R-:W-:Y:S05]  /*8c60*/  @!P1 NANOSLEEP.SYNCS 0x989680 ;  /* 0x009896800000995d */ /* 0x004fea0003900000 */
[----:B------:R-:W2:Y:S02]  /*8c70*/  @!P1 SYNCS.PHASECHK.TRANS64 P1, [R2+URZ+0x40], R5 ;  /* 0x00004005020095a7 */ /* 0x000ea400080210ff */
[----:B--2---:R-:W-:Y:S05]  /*8c80*/  @!P1 BRA `(.L_x_135) ;  /* 0xfffffffc00f09947 */ /* 0x004fea000383ffff */
[----:B------:R-:W-:Y:S05]  /*8c90*/  BRA `(.L_x_24) ;  /* 0xffffff8c00607947 */ /* 0x000fea000383ffff */
.L_x_32:
[----:B------:R-:W-:Y:S07]  /*8ca0*/  MOV R2, UR41 ;  /* 0x0000002900027c02 */ /* 0x000fee0008000f00 */
.L_x_136:
[----:B-1----:R1:W2:Y:S02]  /*8cb0*/  SYNCS.PHASECHK.TRANS64.TRYWAIT P0, [R2+URZ+0x40], R5 ;  /* 0x00004005020075a7 */ /* 0x0022a400080011ff */
[----:B--2---:R-:W-:Y:S05]  /*8cc0*/  @!P0 NANOSLEEP.SYNCS 0x989680 ;  /* 0x009896800000895d */ /* 0x004fea0003900000 */
[----:B------:R-:W2:Y:S02]  /*8cd0*/  @!P0 SYNCS.PHASECHK.TRANS64 P0, [R2+URZ+0x40], R5 ;  /* 0x00004005020085a7 */ /* 0x000ea400080010ff */
[----:B--2---:R-:W-:Y:S05]  /*8ce0*/  @!P0 BRA `(.L_x_136) ;  /* 0xfffffffc00f08947 */ /* 0x004fea000383ffff */
[----:B------:R-:W-:Y:S05]  /*8cf0*/  BRA `(.L_x_31) ;  /* 0xffffff9400287947 */ /* 0x000fea000383ffff */
.L_x_37:
[----:B-1----:R-:W-:-:S07]  /*8d00*/  MOV R2, UR30 ;  /* 0x0000001e00027c02 */ /* 0x002fce0008000f00 */
.L_x_137:
[----:B-1----:R1:W2:Y:S02]  /*8d10*/  SYNCS.PHASECHK.TRANS64.TRYWAIT P0, [R2+URZ+0xd0], R3 ;  /* 0x0000d003020075a7 */ /* 0x0022a400080011ff */
[----:B--2---:R-:W-:Y:S05]  /*8d20*/  @!P0 NANOSLEEP.SYNCS 0x989680 ;  /* 0x009896800000895d */ /* 0x004fea0003900000 */
[----:B------:R-:W2:Y:S02]  /*8d30*/  @!P0 SYNCS.PHASECHK.TRANS64 P0, [R2+URZ+0xd0], R3 ;  /* 0x0000d003020085a7 */ /* 0x000ea400080010ff */
[----:B--2---:R-:W-:Y:S05]  /*8d40*/  @!P0 BRA `(.L_x_137) ;  /* 0xfffffffc00f08947 */ /* 0x004fea000383ffff */
[----:B------:R-:W-:Y:S05]  /*8d50*/  BRA `(.L_x_138) ;  /* 0xffffff9800487947 */ /* 0x000fea000383ffff */
.L_x_41:
[----:B------:R-:W-:-:S07]  /*8d60*/  MOV R0, UR4 ;  /* 0x0000000400007c02 */ /* 0x000fce0008000f00 */
.L_x_139:
[----:B-1----:R1:W2:Y:S02]  /*8d70*/  SYNCS.PHASECHK.TRANS64.TRYWAIT P0, [R0+URZ], R3 ;  /* 0x00000003000075a7 */ /* 0x0022a400080011ff */
[----:B--2---:R-:W-:Y:S05]  /*8d80*/  @!P0 NANOSLEEP.SYNCS 0x989680 ;  /* 0x009896800000895d */ /* 0x004fea0003900000 */
[----:B------:R-:W2:Y:S02]  /*8d90*/  @!P0 SYNCS.PHASECHK.TRANS64 P0, [R0+URZ], R3 ;  /* 0x00000003000085a7 */ /* 0x000ea400080010ff */
[----:B--2---:R-:W-:Y:S05]  /*8da0*/  @!P0 BRA `(.L_x_139) ;  /* 0xfffffffc00f08947 */ /* 0x004fea000383ffff */
[----:B------:R-:W-:Y:S05]  /*8db0*/  BRA `(.L_x_140) ;  /* 0xffffff9c009c7947 */ /* 0x000fea000383ffff */
.L_x_42:
[----:B------:R-:W-:-:S07]  /*8dc0*/  MOV R0, UR4 ;  /* 0x0000000400007c02 */ /* 0x000fce0008000f00 */
.L_x_141:
[----:B-1----:R1:W2:Y:S02]  /*8dd0*/  SYNCS.PHASECHK.TRANS64.TRYWAIT P0, [R0+URZ], R3 ;  /* 0x00000003000075a7 */ /* 0x0022a400080011ff */
[----:B--2---:R-:W-:Y:S05]  /*8de0*/  @!P0 NANOSLEEP.SYNCS 0x989680 ;  /* 0x009896800000895d */ /* 0x004fea0003900000 */
[----:B------:R-:W2:Y:S02]  /*8df0*/  @!P0 SYNCS.PHASECHK.TRANS64 P0, [R0+URZ], R3 ;  /* 0x00000003000085a7 */ /* 0x000ea400080010ff */
[----:B--2---:R-:W-:Y:S05]  /*8e00*/  @!P0 BRA `(.L_x_141) ;  /* 0xfffffffc00f08947 */ /* 0x004fea000383ffff */
[----:B------:R-:W-:Y:S05]  /*8e10*/  BRA `(.L_x_142) ;  /* 0xffffff9c00a87947 */ /* 0x000fea000383ffff */
.L_x_43:
[----:B------:R-:W-:-:S07]  /*8e20*/  MOV R0, UR4 ;  /* 0x0000000400007c02 */ /* 0x000fce0008000f00 */
.L_x_143:
[----:B-1----:R1:W2:Y:S02]  /*8e30*/  SYNCS.PHASECHK.TRANS64.TRYWAIT P0, [R0+URZ], R3 ;  /* 0x00000003000075a7 */ /* 0x0022a400080011ff */
[----:B--2---:R-:W-:Y:S05]  /*8e40*/  @!P0 NANOSLEEP.SYNCS 0x989680 ;  /* 0x009896800000895d */ /* 0x004fea0003900000 */
[----:B------:R-:W2:Y:S02]  /*8e50*/  @!P0 SYNCS.PHASECHK.TRANS64 P0, [R0+URZ], R3 ;  /* 0x00000003000085a7 */ /* 0x000ea400080010ff */
[----:B--2---:R-:W-:Y:S05]  /*8e60*/  @!P0 BRA `(.L_x_143) ;  /* 0xfffffffc00f08947 */ /* 0x004fea000383ffff */
[----:B------:R-:W-:Y:S05]  /*8e70*/  BRA `(.L_x_144) ;  /* 0xffffff9c00b47947 */ /* 0x000fea000383ffff */
.L_x_44:
[----:B------:R-:W-:-:S07]  /*8e80*/  MOV R0, UR4 ;  /* 0x0000000400007c02 */ /* 0x000fce0008000f00 */
.L_x_145:
[----:B-1----:R1:W2:Y:S02]  /*8e90*/  SYNCS.PHASECHK.TRANS64.TRYWAIT P0, [R0+URZ], R3 ;  /* 0x00000003000075a7 */ /* 0x0022a400080011ff */
[----:B--2---:R-:W-:Y:S05]  /*8ea0*/  @!P0 NANOSLEEP.SYNCS 0x989680 ;  /* 0x009896800000895d */ /* 0x004fea0003900000 */
[----:B------:R-:W2:Y:S02]  /*8eb0*/  @!P0 SYNCS.PHASECHK.TRANS64 P0, [R0+URZ], R3 ;  /* 0x00000003000085a7 */ /* 0x000ea400080010ff */
[----:B--2---:R-:W-:Y:S05]  /*8ec0*/  @!P0 BRA `(.L_x_145) ;  /* 0xfffffffc00f08947 */ /* 0x004fea000383ffff */
[----:B------:R-:W-:Y:S05]  /*8ed0*/  BRA `(.L_x_146) ;  /* 0xffffff9c00c07947 */ /* 0x000fea000383ffff */
.L_x_45:
[----:B------:R-:W-:-:S07]  /*8ee0*/  MOV R0, UR4 ;  /* 0x0000000400007c02 */ /* 0x000fce0008000f00 */
.L_x_147:
[----:B-1----:R1:W2:Y:S02]  /*8ef0*/  SYNCS.PHASECHK.TRANS64.TRYWAIT P0, [R0+URZ], R3 ;  /* 0x00000003000075a7 */ /* 0x0022a400080011ff */
[----:B--2---:R-:W-:Y:S05]  /*8f00*/  @!P0 NANOSLEEP.SYNCS 0x989680 ;  /* 0x009896800000895d */ /* 0x004fea0003900000 */
[----:B------:R-:W2:Y:S02]  /*8f10*/  @!P0 SYNCS.PHASECHK.TRANS64 P0, [R0+URZ], R3 ;  /* 0x00000003000085a7 */ /* 0x000ea400080010ff */
[----:B--2---:R-:W-:Y:S05]  /*8f20*/  @!P0 BRA `(.L_x_147) ;  /* 0xfffffffc00f08947 */ /* 0x004fea000383ffff */
[----:B------:R-:W-:Y:S05]  /*8f30*/  BRA `(.L_x_148) ;  /* 0xffffff9c00cc7947 */ /* 0x000fea000383ffff */
.L_x_46:
[----:B------:R-:W-:-:S07]  /*8f40*/  MOV R0, UR4 ;  /* 0x0000000400007c02 */ /* 0x000fce0008000f00 */
.L_x_149:
[----:B-1----:R1:W2:Y:S02]  /*8f50*/  SYNCS.PHASECHK.TRANS64.TRYWAIT P0, [R0+URZ], R3 ;  /* 0x00000003000075a7 */ /* 0x0022a400080011ff */
[----:B--2---:R-:W-:Y:S05]  /*8f60*/  @!P0 NANOSLEEP.SYNCS 0x989680 ;  /* 0x009896800000895d */ /* 0x004fea0003900000 */
[----:B------:R-:W2:Y:S02]  /*8f70*/  @!P0 SYNCS.PHASECHK.TRANS64 P0, [R0+URZ], R3 ;  /* 0x00000003000085a7 */ /* 0x000ea400080010ff */
[----:B--2---:R-:W-:Y:S05]  /*8f80*/  @!P0 BRA `(.L_x_149) ;  /* 0xfffffffc00f08947 */ /* 0x004fea000383ffff */
[----:B------:R-:W-:Y:S05]  /*8f90*/  BRA `(.L_x_150) ;  /* 0xffffff9c00d87947 */ /* 0x000fea000383ffff */
.L_x_47:
[----:B------:R-:W-:-:S07]  /*8fa0*/  MOV R0, UR4 ;  /* 0x0000000400007c02 */ /* 0x000fce0008000f00 */
.L_x_151:
[----:B-1----:R1:W2:Y:S02]  /*8fb0*/  SYNCS.PHASECHK.TRANS64.TRYWAIT P0, [R0+URZ], R3 ;  /* 0x00000003000075a7 */ /* 0x0022a400080011ff */
[----:B--2---:R-:W-:Y:S05]  /*8fc0*/  @!P0 NANOSLEEP.SYNCS 0x989680 ;  /* 0x009896800000895d */ /* 0x004fea0003900000 */
[----:B------:R-:W2:Y:S02]  /*8fd0*/  @!P0 SYNCS.PHASECHK.TRANS64 P0, [R0+URZ], R3 ;  /* 0x00000003000085a7 */ /* 0x000ea400080010ff */
[----:B--2---:R-:W-:Y:S05]  /*8fe0*/  @!P0 BRA `(.L_x_151) ;  /* 0xfffffffc00f08947 */ /* 0x004fea000383ffff */
[----:B------:R-:W-:Y:S05]  /*8ff0*/  BRA `(.L_x_152) ;  /* 0xffffff9c00e47947 */ /* 0x000fea000383ffff */
.L_x_50:
[----:B------:R-:W-:-:S07]  /*9000*/  MOV R4, UR45 ;  /* 0x0000002d00047c02 */ /* 0x000fce0008000f00 */
.L_x_153:
[----:B--2---:R2:W3:Y:S02]  /*9010*/  SYNCS.PHASECHK.TRANS64.TRYWAIT P1, [R4+URZ+0xd8], R7 ;  /* 0x0000d807040075a7 */ /* 0x0044e400080211ff */
[----:B---3--:R-:W-:Y:S05]  /*9020*/  @!P1 NANOSLEEP.SYNCS 0x989680 ;  /* 0x009896800000995d */ /* 0x008fea0003900000 */
[----:B------:R-:W3:Y:S02]  /*9030*/  @!P1 SYNCS.PHASECHK.TRANS64 P1, [R4+URZ+0xd8], R7 ;  /* 0x0000d807040095a7 */ /* 0x000ee400080210ff */
[----:B---3--:R-:W-:Y:S05]  /*9040*/  @!P1 BRA `(.L_x_153) ;  /* 0xfffffffc00f09947 */ /* 0x008fea000383ffff */
[----:B------:R-:W-:Y:S05]  /*9050*/  BRA `(.L_x_154) ;  /* 0xffffffa000487947 */ /* 0x000fea000383ffff */
.L_x_51:
[----:B--2---:R-:W-:-:S07]  /*9060*/  MOV R4, UR45 ;  /* 0x0000002d00047c02 */ /* 0x004fce0008000f00 */
.L_x_155:
[----:B--2---:R2:W3:Y:S02]  /*9070*/  SYNCS.PHASECHK.TRANS64.TRYWAIT P1, [R4+URZ+0xd0], R5 ;  /* 0x0000d005040075a7 */ /* 0x0044e400080211ff */
[----:B---3--:R-:W-:Y:S05]  /*9080*/  @!P1 NANOSLEEP.SYNCS 0x989680 ;  /* 0x009896800000995d */ /* 0x008fea0003900000 */
[----:B------:R-:W3:Y:S02]  /*9090*/  @!P1 SYNCS.PHASECHK.TRANS64 P1, [R4+URZ+0xd0], R5 ;  /* 0x0000d005040095a7 */ /* 0x000ee400080210ff */
[----:B---3--:R-:W-:Y:S05]  /*90a0*/  @!P1 BRA `(.L_x_155) ;  /* 0xfffffffc00f09947 */ /* 0x008fea000383ffff */
[----:B------:R-:W-:Y:S05]  /*90b0*/  BRA `(.L_x_156) ;  /* 0xffffffa000507947 */ /* 0x000fea000383ffff */
.L_x_59:
[----:B------:R-:W-:-:S07]  /*90c0*/  MOV R0, UR6 ;  /* 0x0000000600007c02 */ /* 0x000fce0008000f00 */
.L_x_157:
[----:B---3--:R3:W4:Y:S02]  /*90d0*/  SYNCS.PHASECHK.TRANS64.TRYWAIT P0, [R0+URZ+0xd0], R3 ;  /* 0x0000d003000075a7 */ /* 0x00872400080011ff */
[----:B----4-:R-:W-:Y:S05]  /*90e0*/  @!P0 NANOSLEEP.SYNCS 0x989680 ;  /* 0x009896800000895d */ /* 0x010fea0003900000 */
[----:B------:R-:W4:Y:S02]  /*90f0*/  @!P0 SYNCS.PHASECHK.TRANS64 P0, [R0+URZ+0xd0], R3 ;  /* 0x0000d003000085a7 */ /* 0x000f2400080010ff */
[----:B----4-:R-:W-:Y:S05]  /*9100*/  @!P0 BRA `(.L_x_157) ;  /* 0xfffffffc00f08947 */ /* 0x010fea000383ffff */
[----:B------:R-:W-:Y:S05]  /*9110*/  BRA `(.L_x_158) ;  /* 0xffffffa400dc7947 */ /* 0x000fea000383ffff */
.L_x_60:
[----:B------:R-:W-:-:S07]  /*9120*/  MOV R0, UR8 ;  /* 0x0000000800007c02 */ /* 0x000fce0008000f00 */
.L_x_159:
[----:B--2---:R2:W3:Y:S02]  /*9130*/  SYNCS.PHASECHK.TRANS64.TRYWAIT P0, [R0+URZ+0xf0], R3 ;  /* 0x0000f003000075a7 */ /* 0x0044e400080011ff */
[----:B---3--:R-:W-:Y:S05]  /*9140*/  @!P0 NANOSLEEP.SYNCS 0x989680 ;  /* 0x009896800000895d */ /* 0x008fea0003900000 */
[----:B------:R-:W3:Y:S02]  /*9150*/  @!P0 SYNCS.PHASECHK.TRANS64 P0, [R0+URZ+0xf0], R3 ;  /* 0x0000f003000085a7 */ /* 0x000ee400080010ff */
[----:B---3--:R-:W-:Y:S05]  /*9160*/  @!P0 BRA `(.L_x_159) ;  /* 0xfffffffc00f08947 */ /* 0x008fea000383ffff */
[----:B------:R-:W-:Y:S05]  /*9170*/  BRA `(.L_x_160) ;  /* 0xffffffa400f47947 */ /* 0x000fea000383ffff */
.L_x_63:
[----:B--2---:R-:W-:Y:S07]  /*9180*/  MOV R0, UR7 ;  /* 0x0000000700007c02 */ /* 0x004fee0008000f00 */
.L_x_161:
[----:B--2---:R2:W3:Y:S02]  /*9190*/  SYNCS.PHASECHK.TRANS64.TRYWAIT P0, [R0+URZ], R9 ;  /* 0x00000009000075a7 */ /* 0x0044e400080011ff */
[----:B---3--:R-:W-:Y:S05]  /*91a0*/  @!P0 NANOSLEEP.SYNCS 0x989680 ;  /* 0x009896800000895d */ /* 0x008fea0003900000 */
[----:B------:R-:W3:Y:S02]  /*91b0*/  @!P0 SYNCS.PHASECHK.TRANS64 P0, [R0+URZ], R9 ;  /* 0x00000009000085a7 */ /* 0x000ee400080010ff */
[----:B---3--:R-:W-:Y:S05]  /*91c0*/  @!P0 BRA `(.L_x_161) ;  /* 0xfffffffc00f08947 */ /* 0x008fea000383ffff */
[----:B------:R-:W-:Y:S05]  /*91d0*/  BRA `(.L_x_62) ;  /* 0xffffffa800187947 */ /* 0x000fea000383ffff */
.L_x_66:
[----:B------:R-:W-:-:S07]  /*91e0*/  MOV R0, UR5 ;  /* 0x0000000500007c02 */ /* 0x000fce0008000f00 */
.L_x_162:
[----:B-1----:R1:W2:Y:S02]  /*91f0*/  SYNCS.PHASECHK.TRANS64.TRYWAIT P0, [R0+URZ], R3 ;  /* 0x00000003000075a7 */ /* 0x0022a400080011ff */
[----:B--2---:R-:W-:Y:S05]  /*9200*/  @!P0 NANOSLEEP.SYNCS 0x989680 ;  /* 0x009896800000895d */ /* 0x004fea0003900000 */
[----:B------:R-:W2:Y:S02]  /*9210*/  @!P0 SYNCS.PHASECHK.TRANS64 P0, [R0+URZ], R3 ;  /* 0x00000003000085a7 */ /* 0x000ea400080010ff */
[----:B--2---:R-:W-:Y:S05]  /*9220*/  @!P0 BRA `(.L_x_162) ;  /* 0xfffffffc00f08947 */ /* 0x004fea000383ffff */
[----:B------:R-:W-:Y:S05]  /*9230*/  BRA `(.L_x_163) ;  /* 0xffffffac00107947 */ /* 0x000fea000383ffff */
.L_x_67:
[----:B------:R-:W-:-:S07]  /*9240*/  MOV R0, UR7 ;  /* 0x0000000700007c02 */ /* 0x000fce0008000f00 */
.L_x_164:
[----:B-1----:R1:W2:Y:S02]  /*9250*/  SYNCS.PHASECHK.TRANS64.TRYWAIT P0, [R0+URZ], R3 ;  /* 0x00000003000075a7 */ /* 0x0022a400080011ff */
[----:B--2---:R-:W-:Y:S05]  /*9260*/  @!P0 NANOSLEEP.SYNCS 0x989680 ;  /* 0x009896800000895d */ /* 0x004fea0003900000 */
[----:B------:R-:W2:Y:S02]  /*9270*/  @!P0 SYNCS.PHASECHK.TRANS64 P0, [R0+URZ], R3 ;  /* 0x00000003000085a7 */ /* 0x000ea400080010ff */
[----:B--2---:R-:W-:Y:S05]  /*9280*/  @!P0 BRA `(.L_x_164) ;  /* 0xfffffffc00f08947 */ /* 0x004fea000383ffff */
[----:B------:R-:W-:Y:S05]  /*9290*/  BRA `(.L_x_165) ;  /* 0xffffffac001c7947 */ /* 0x000fea000383ffff */
.L_x_72:
[----:B------:R-:W-:Y:S07]  /*92a0*/  MOV R0, UR15 ;  /* 0x0000000f00007c02 */ /* 0x000fee0008000f00 */
.L_x_166:
[----:B--2---:R2:W3:Y:S02]  /*92b0*/  SYNCS.PHASECHK.TRANS64.TRYWAIT P0, [R0+URZ+0xd0], R3 ;  /* 0x0000d003000075a7 */ /* 0x0044e400080011ff */
[----:B---3--:R-:W-:Y:S05]  /*92c0*/  @!P0 NANOSLEEP.SYNCS 0x989680 ;  /* 0x009896800000895d */ /* 0x008fea0003900000 */
[----:B------:R-:W3:Y:S02]  /*92d0*/  @!P0 SYNCS.PHASECHK.TRANS64 P0, [R0+URZ+0xd0], R3 ;  /* 0x0000d003000085a7 */ /* 0x000ee400080010ff */
[----:B---3--:R-:W-:Y:S05]  /*92e0*/  @!P0 BRA `(.L_x_166) ;  /* 0xfffffffc00f08947 */ /* 0x008fea000383ffff */
[----:B------:R-:W-:Y:S05]  /*92f0*/  BRA `(.L_x_167) ;  /* 0xffffffb000507947 */ /* 0x000fea000383ffff */
.L_x_75:
[----:B------:R-:W-:Y:S07]  /*9300*/  MOV R0, UR15 ;  /* 0x0000000f00007c02 */ /* 0x000fee0008000f00 */
.L_x_168:
[----:B--2---:R2:W3:Y:S02]  /*9310*/  SYNCS.PHASECHK.TRANS64.TRYWAIT P0, [R0+URZ+0xc8], R3 ;  /* 0x0000c803000075a7 */ /* 0x0044e400080011ff */
[----:B---3--:R-:W-:Y:S05]  /*9320*/  @!P0 NANOSLEEP.SYNCS 0x989680 ;  /* 0x009896800000895d */ /* 0x008fea0003900000 */
[----:B------:R-:W3:Y:S02]  /*9330*/  @!P0 SYNCS.PHASECHK.TRANS64 P0, [R0+URZ+0xc8], R3 ;  /* 0x0000c803000085a7 */ /* 0x000ee400080010ff */
[----:B---3--:R-:W-:Y:S05]  /*9340*/  @!P0 BRA `(.L_x_168) ;  /* 0xfffffffc00f08947 */ /* 0x008fea000383ffff */
[----:B------:R-:W-:Y:S05]  /*9350*/  BRA `(.L_x_74) ;  /* 0xffffffb400287947 */ /* 0x000fea000383ffff */
.L_x_78:
[----:B------:R-:W-:Y:S07]  /*9360*/  MOV R3, UR15 ;  /* 0x0000000f00037c02 */ /* 0x000fee0008000f00 */
.L_x_169:
[----:B-1----:R1:W2:Y:S02]  /*9370*/  SYNCS.PHASECHK.TRANS64.TRYWAIT P0, [R3+URZ+0xa0], R12 ;  /* 0x0000a00c030075a7 */ /* 0x0022a400080011ff */
[----:B--2---:R-:W-:Y:S05]  /*9380*/  @!P0 NANOSLEEP.SYNCS 0x989680 ;  /* 0x009896800000895d */ /* 0x004fea0003900000 */
[----:B------:R-:W2:Y:S02]  /*9390*/  @!P0 SYNCS.PHASECHK.TRANS64 P0, [R3+URZ+0xa0], R12 ;  /* 0x0000a00c030085a7 */ /* 0x000ea400080010ff */
[----:B--2---:R-:W-:Y:S05]  /*93a0*/  @!P0 BRA `(.L_x_169) ;  /* 0xfffffffc00f08947 */ /* 0x004fea000383ffff */
[----:B------:R-:W-:Y:S05]  /*93b0*/  BRA `(.L_x_170) ;  /* 0xffffffb400e07947 */ /* 0x000fea000383ffff */
.L_x_79:
[----:B-1----:R-:W-:Y:S07]  /*93c0*/  MOV R3, UR15 ;  /* 0x0000000f00037c02 */ /* 0x002fee0008000f00 */
.L_x_171:
[----:B-1----:R1:W2:Y:S02]  /*93d0*/  SYNCS.PHASECHK.TRANS64.TRYWAIT P0, [R3+URZ+0xa8], R12 ;  /* 0x0000a80c030075a7 */ /* 0x0022a400080011ff */
[----:B--2---:R-:W-:Y:S05]  /*93e0*/  @!P0 NANOSLEEP.SYNCS 0x989680 ;  /* 0x009896800000895d */ /* 0x004fea0003900000 */
[----:B------:R-:W2:Y:S02]  /*93f0*/  @!P0 SYNCS.PHASECHK.TRANS64 P0, [R3+URZ+0xa8], R12 ;  /* 0x0000a80c030085a7 */ /* 0x000ea400080010ff */
[----:B--2---:R-:W-:Y:S05]  /*9400*/  @!P0 BRA `(.L_x_171) ;  /* 0xfffffffc00f08947 */ /* 0x004fea000383ffff */
[----:B------:R-:W-:Y:S05]  /*9410*/  BRA `(.L_x_172) ;  /* 0xffffffb800187947 */ /* 0x000fea000383ffff */
.L_x_80:
[----:B-1----:R-:W-:Y:S07]  /*9420*/  MOV R3, UR15 ;  /* 0x0000000f00037c02 */ /* 0x002fee0008000f00 */
.L_x_173:
[----:B-1----:R1:W2:Y:S02]  /*9430*/  SYNCS.PHASECHK.TRANS64.TRYWAIT P0, [R3+URZ+0xb0], R12 ;  /* 0x0000b00c030075a7 */ /* 0x0022a400080011ff */
[----:B--2---:R-:W-:Y:S05]  /*9440*/  @!P0 NANOSLEEP.SYNCS 0x989680 ;  /* 0x009896800000895d */ /* 0x004fea0003900000 */
[----:B------:R-:W2:Y:S02]  /*9450*/  @!P0 SYNCS.PHASECHK.TRANS64 P0, [R3+URZ+0xb0], R12 ;  /* 0x0000b00c030085a7 */ /* 0x000ea400080010ff */
[----:B--2---:R-:W-:Y:S05]  /*9460*/  @!P0 BRA `(.L_x_173) ;  /* 0xfffffffc00f08947 */ /* 0x004fea000383ffff */
[----:B------:R-:W-:Y:S05]  /*9470*/  BRA `(.L_x_174) ;  /* 0xffffffb800607947 */ /* 0x000fea000383ffff */
.L_x_81:
[----:B------:R-:W-:Y:S07]  /*9480*/  MOV R3, UR15 ;  /* 0x0000000f00037c02 */ /* 0x000fee0008000f00 */
.L_x_175:
[----:B-1----:R1:W2:Y:S02]  /*9490*/  SYNCS.PHASECHK.TRANS64.TRYWAIT P0, [R3+URZ+0xb8], R12 ;  /* 0x0000b80c030075a7 */ /* 0x0022a400080011ff */
[----:B--2---:R-:W-:Y:S05]  /*94a0*/  @!P0 NANOSLEEP.SYNCS 0x989680 ;  /* 0x009896800000895d */ /* 0x004fea0003900000 */
[----:B------:R-:W2:Y:S02]  /*94b0*/  @!P0 SYNCS.PHASECHK.TRANS64 P0, [R3+URZ+0xb8], R12 ;  /* 0x0000b80c030085a7 */ /* 0x000ea400080010ff */
[----:B--2---:R-:W-:Y:S05]  /*94c0*/  @!P0 BRA `(.L_x_175) ;  /* 0xfffffffc00f08947 */ /* 0x004fea000383ffff */
[----:B------:R-:W-:Y:S05]  /*94d0*/  BRA `(.L_x_176) ;  /* 0xffffffb800e87947 */ /* 0x000fea000383ffff */
.L_x_83:
[----:B------:R-:W-:-:S07]  /*94e0*/  MOV R0, UR15 ;  /* 0x0000000f00007c02 */ /* 0x000fce0008000f00 */
.L_x_177:
[----:B-1----:R1:W3:Y:S02]  /*94f0*/  SYNCS.PHASECHK.TRANS64.TRYWAIT P0, [R0+URZ+0xa0], R3 ;  /* 0x0000a003000075a7 */ /* 0x0022e400080011ff */
[----:B---3--:R-:W-:Y:S05]  /*9500*/  @!P0 NANOSLEEP.SYNCS 0x989680 ;  /* 0x009896800000895d */ /* 0x008fea0003900000 */
[----:B------:R-:W3:Y:S02]  /*9510*/  @!P0 SYNCS.PHASECHK.TRANS64 P0, [R0+URZ+0xa0], R3 ;  /* 0x0000a003000085a7 */ /* 0x000ee400080010ff */
[----:B---3--:R-:W-:Y:S05]  /*9520*/  @!P0 BRA `(.L_x_177) ;  /* 0xfffffffc00f08947 */ /* 0x008fea000383ffff */
[----:B------:R-:W-:Y:S05]  /*9530*/  BRA `(.L_x_178) ;  /* 0xffffffbc00507947 */ /* 0x000fea000383ffff */
.L_x_84:
[----:B-1----:R-:W-:-:S07]  /*9540*/  MOV R0, UR15 ;  /* 0x0000000f00007c02 */ /* 0x002fce0008000f00 */
.L_x_179:
[----:B-1----:R1:W3:Y:S02]  /*9550*/  SYNCS.PHASECHK.TRANS64.TRYWAIT P0, [R0+URZ+0xa8], R3 ;  /* 0x0000a803000075a7 */ /* 0x0022e400080011ff */
[----:B---3--:R-:W-:Y:S05]  /*9560*/  @!P0 NANOSLEEP.SYNCS 0x989680 ;  /* 0x009896800000895d */ /* 0x008fea0003900000 */
[----:B------:R-:W3:Y:S02]  /*9570*/  @!P0 SYNCS.PHASECHK.TRANS64 P0, [R0+URZ+0xa8], R3 ;  /* 0x0000a803000085a7 */ /* 0x000ee400080010ff */
[----:B---3--:R-:W-:Y:S05]  /*9580*/  @!P0 BRA `(.L_x_179) ;  /* 0xfffffffc00f08947 */ /* 0x008fea000383ffff */
[----:B------:R-:W-:Y:S05]  /*9590*/  BRA `(.L_x_180) ;  /* 0xffffffbc00407947 */ /* 0x000fea000383ffff */
.L_x_85:
[----:B-1----:R-:W-:-:S07]  /*95a0*/  MOV R0, UR15 ;  /* 0x0000000f00007c02 */ /* 0x002fce0008000f00 */
.L_x_181:
[----:B-1----:R1:W3:Y:S02]  /*95b0*/  SYNCS.PHASECHK.TRANS64.TRYWAIT P0, [R0+URZ+0xb0], R3 ;  /* 0x0000b003000075a7 */ /* 0x0022e400080011ff */
[----:B---3--:R-:W-:Y:S05]  /*95c0*/  @!P0 NANOSLEEP.SYNCS 0x989680 ;  /* 0x009896800000895d */ /* 0x008fea0003900000 */
[----:B------:R-:W3:Y:S02]  /*95d0*/  @!P0 SYNCS.PHASECHK.TRANS64 P0, [R0+URZ+0xb0], R3 ;  /* 0x0000b003000085a7 */ /* 0x000ee400080010ff */
[----:B---3--:R-:W-:Y:S05]  /*95e0*/  @!P0 BRA `(.L_x_181) ;  /* 0xfffffffc00f08947 */ /* 0x008fea000383ffff */
[----:B------:R-:W-:Y:S05]  /*95f0*/  BRA `(.L_x_182) ;  /* 0xffffffbc00307947 */ /* 0x000fea000383ffff */
.L_x_87:
[----:B------:R-:W-:Y:S07]  /*9600*/  MOV R0, UR50 ;  /* 0x0000003200007c02 */ /* 0x000fee0008000f00 */
.L_x_183:
[----:B-1----:R1:W2:Y:S02]  /*9610*/  SYNCS.PHASECHK.TRANS64.TRYWAIT P0, [R0+URZ+0xd0], R3 ;  /* 0x0000d003000075a7 */ /* 0x0022a400080011ff */
[----:B--2---:R-:W-:Y:S05]  /*9620*/  @!P0 NANOSLEEP.SYNCS 0x989680 ;  /* 0x009896800000895d */ /* 0x004fea0003900000 */
[----:B------:R-:W2:Y:S02]  /*9630*/  @!P0 SYNCS.PHASECHK.TRANS64 P0, [R0+URZ+0xd0], R3 ;  /* 0x0000d003000085a7 */ /* 0x000ea400080010ff */
[----:B--2---:R-:W-:Y:S05]  /*9640*/  @!P0 BRA `(.L_x_183) ;  /* 0xfffffffc00f08947 */ /* 0x004fea000383ffff */
[----:B------:R-:W-:Y:S05]  /*9650*/  BRA `(.L_x_184) ;  /* 0xffffffc000107947 */ /* 0x000fea000383ffff */
.L_x_98:
[----:B-1----:R-:W-:Y:S04]  /*9660*/  MOV R2, UR50 ;  /* 0x0000003200027c02 */ /* 0x002fe80008000f00 */
[----:B------:R1:W3:Y:S03]  /*9670*/  SYNCS.PHASECHK.TRANS64.TRYWAIT P1, [R2+URZ+0x80], R3 ;  /* 0x00008003020075a7 */ /* 0x0002e600080211ff */
[----:B---3--:R-:W-:Y:S05]  /*9680*/  @!P1 NANOSLEEP.SYNCS 0x989680 ;  /* 0x009896800000995d */ /* 0x008fea0003900000 */
[----:B------:R-:W3:Y:S02]  /*9690*/  @!P1 SYNCS.PHASECHK.TRANS64 P1, [R2+URZ+0x80], R3 ;  /* 0x00008003020095a7 */ /* 0x000ee400080210ff */
[----:B---3--:R-:W-:Y:S05]  /*96a0*/  @!P1 BRA `(.L_x_98) ;  /* 0xfffffffc00ec9947 */ /* 0x008fea000383ffff */
[----:B------:R-:W-:Y:S05]  /*96b0*/  BRA `(.L_x_97) ;  /* 0xffffffcc00647947 */ /* 0x000fea000383ffff */
.L_x_100:
[----:B-1----:R1:W4:Y:S02]  /*96c0*/  SYNCS.PHASECHK.TRANS64.TRYWAIT P1, [R107+URZ+0xe0], R0 ;  /* 0x0000e0006b0075a7 */ /* 0x00232400080211ff */
[----:B----4-:R-:W-:Y:S05]  /*96d0*/  @!P1 NANOSLEEP.SYNCS 0x989680 ;  /* 0x009896800000995d */ /* 0x010fea0003900000 */
[----:B------:R-:W4:Y:S02]  /*96e0*/  @!P1 SYNCS.PHASECHK.TRANS64 P1, [R107+URZ+0xe0], R0 ;  /* 0x0000e0006b0095a7 */ /* 0x000f2400080210ff */
[----:B----4-:R-:W-:Y:S05]  /*96f0*/  @!P1 BRA `(.L_x_100) ;  /* 0xfffffffc00f09947 */ /* 0x010fea000383ffff */
[----:B------:R-:W-:Y:S05]  /*9700*/  BRA `(.L_x_99) ;  /* 0xffffffcc00887947 */ /* 0x000fea000383ffff */
.L_x_109:
[----:B-1----:R1:W2:Y:S02]  /*9710*/  SYNCS.PHASECHK.TRANS64.TRYWAIT P1, [R3+URZ+0x80], R0 ;  /* 0x00008000030075a7 */ /* 0x0022a400080211ff */
[----:B--2---:R-:W-:Y:S05]  /*9720*/  @!P1 NANOSLEEP.SYNCS 0x989680 ;  /* 0x009896800000995d */ /* 0x004fea0003900000 */
[----:B------:R-:W2:Y:S02]  /*9730*/  @!P1 SYNCS.PHASECHK.TRANS64 P1, [R3+URZ+0x80], R0 ;  /* 0x00008000030095a7 */ /* 0x000ea400080210ff */
[----:B--2---:R-:W-:Y:S05]  /*9740*/  @!P1 BRA `(.L_x_109) ;  /* 0xfffffffc00f09947 */ /* 0x004fea000383ffff */
[----:B------:R-:W-:Y:S05]  /*9750*/  BRA `(.L_x_108) ;  /* 0xffffffd400b87947 */ /* 0x000fea000383ffff */
.L_x_117:
[----:B-1----:R1:W3:Y:S02]  /*9760*/  SYNCS.PHASECHK.TRANS64.TRYWAIT P1, [R113+URZ+0x80], R4 ;  /* 0x00008004710075a7 */ /* 0x0022e400080211ff */
[----:B---3--:R-:W-:Y:S05]  /*9770*/  @!P1 NANOSLEEP.SYNCS 0x989680 ;  /* 0x009896800000995d */ /* 0x008fea0003900000 */
[----:B------:R-:W3:Y:S02]  /*9780*/  @!P1 SYNCS.PHASECHK.TRANS64 P1, [R113+URZ+0x80], R4 ;  /* 0x00008004710095a7 */ /* 0x000ee400080210ff */
[----:B---3--:R-:W-:Y:S05]  /*9790*/  @!P1 BRA `(.L_x_117) ;  /* 0xfffffffc00f09947 */ /* 0x008fea000383ffff */
[----:B------:R-:W-:Y:S05]  /*97a0*/  BRA `(.L_x_116) ;  /* 0xffffffe000047947 */ /* 0x000fea000383ffff */
.L_x_125:
[----:B--2---:R2:W3:Y:S02]  /*97b0*/  SYNCS.PHASECHK.TRANS64.TRYWAIT P1, [R46+URZ+0x80], R3 ;  /* 0x000080032e0075a7 */ /* 0x0044e400080211ff */
[----:B---3--:R-:W-:Y:S05]  /*97c0*/  @!P1 NANOSLEEP.SYNCS 0x989680 ;  /* 0x009896800000995d */ /* 0x008fea0003900000 */
[----:B------:R-:W3:Y:S02]  /*97d0*/  @!P1 SYNCS.PHASECHK.TRANS64 P1, [R46+URZ+0x80], R3 ;  /* 0x000080032e0095a7 */ /* 0x000ee400080210ff */
[----:B---3--:R-:W-:Y:S05]  /*97e0*/  @!P1 BRA `(.L_x_125) ;  /* 0xfffffffc00f09947 */ /* 0x008fea000383ffff */
[----:B------:R-:W-:Y:S05]  /*97f0*/  BRA `(.L_x_124) ;  /* 0xffffffe800487947 */ /* 0x000fea000383ffff */
        .weak           $__internal_0_$__cuda_sm10x_tcgen05_guardrail_trap_col_being_dealloced_not_returned_by_alloc
        .type           $__internal_0_$__cuda_sm10x_tcgen05_guardrail_trap_col_being_dealloced_not_returned_by_alloc,@function
        .size           $__internal_0_$__cuda_sm10x_tcgen05_guardrail_trap_col_being_dealloced_not_returned_by_alloc,($__internal_1_$__cuda_sm10x_tcgen05_guardrail_trap_phase_invalid_during_alloc - $__internal_0_$__cuda_sm10x_tcgen05_guardrail_trap_col_being_dealloced_not_returned_by_alloc)
$__internal_0_$__cuda_sm10x_tcgen05_guardrail_trap_col_being_dealloced_not_returned_by_alloc:
[----:B------:R-:W-:Y:S05]  /*9800*/  BPT.TRAP 0x1 ;  /* 0x000000040000795c */ /* 0x000fea0000300000 */
[----:B------:R-:W-:-:S04]  /*9810*/  HFMA2 R3, -RZ, RZ, 0, 0 ;  /* 0x00000000ff037431 */ /* 0x000fc800000001ff */
[----:B------:R-:W-:Y:S05]  /*9820*/  RET.REL.NODEC R2 `(_ZN7cutlass13device_kernelINS_4conv6kernel13ConvUniversalINS1_16ConvProblemShapeILNS1_8OperatorE1ELi2EEENS1_10collective14CollectiveConvINS1_47MainloopSm100TmaUmmaWarpSpecializedImplicitGemmILS5_1ELi8ELi2ELi1ELi2EN4cute5tupleIJNSA_1CILi2EEENSC_ILi1EEESE_EEEEENSB_IJNSC_ILi64EEENSC_ILi128EEENSB_IJNSC_ILi32EEEEEEEEENS_10tfloat32_tESM_NSA_8TiledMMAINSA_8MMA_AtomIJNSA_17SM100_MMA_TF32_SSISM_SM_fLi64ELi128ELNSA_4UMMA5MajorE0ELSR_1ELNSQ_7ScaleInE0ELSS_0EEEEEENSA_6LayoutINSB_IJSE_SE_SE_EEENSB_IJNSC_ILi0EEESX_SX_EEEEENSB_IJNSA_10UnderscoreES10_S10_EEEEENS7_6detail27Sm100ImplicitGemmTileTraitsINSA_20SM90_TMA_LOAD_IM2COLENSA_14ComposedLayoutINSA_7SwizzleILi3ELi4ELi3EEENSA_18smem_ptr_flag_bitsILi32EEENSV_INSB_IJNSC_ILi8EEESJ_EEENSB_IJSJ_SE_EEEEEEEvEENS14_INSA_23SM90_TMA_LOAD_MULTICASTENS16_INS17_ILi2ELi5ELi2EEES1A_NSV_INSB_IJSJ_NSC_ILi4EEEEEENSB_IJSE_SJ_EEEEEEEvEEEENS_8epilogue10collective18CollectiveEpilogueINS1Q_23Sm100TmaWarpSpecializedILi4ELi2ELi16ELb1ELb0EEEJSL_NSB_IJNSV_ISH_SE_EENSV_ISJ_SE_EEEEESM_NSB_IJNSB_IJlllEEESE_SX_EEESM_S1Z_NS1Q_6fusion15FusionCallbacksIS1U_NS20_17LinearCombinationISM_fSM_fLNS_15FloatRoundStyleE2EEESL_S1X_JEEENSA_5SM1004TMEM4LOAD26SM100_TMEM_LOAD_16dp128b8xES15_S1F_NSA_17SM75_U32x4_LDSM_NENSA_21SM90_TMA_STORE_IM2COLES1F_NSA_17SM90_U32x4_STSM_NENSA_39AutoVectorizingCopyWithAssumedAlignmentILi128EEEEEEvvEEEEvNT_6ParamsE) ;  /* 0xffffff6402f47950 */ /* 0x000fea0003c3ffff */
        .weak           $__internal_1_$__cuda_sm10x_tcgen05_guardrail_trap_phase_invalid_during_alloc
        .type           $__internal_1_$__cuda_sm10x_tcgen05_guardrail_trap_phase_invalid_during_alloc,@function
        .size           $__internal_1_$__cuda_sm10x_tcgen05_guardrail_trap_phase_invalid_during_alloc,($__internal_2_$__cuda_sm10x_tcgen05_guardrail_trap_unallocated_columns_being_dealloced - $__internal_1_$__cuda_sm10x_tcgen05_guardrail_trap_phase_invalid_during_alloc)
$__internal_1_$__cuda_sm10x_tcgen05_guardrail_trap_phase_invalid_during_alloc:
[----:B------:R-:W-:Y:S05]  /*9830*/  BPT.TRAP 0x1 ;  /* 0x000000040000795c */ /* 0x000fea0000300000 */
[----:B------:R-:W-:-:S04]  /*9840*/  MOV R3, 0x0 ;  /* 0x0000000000037802 */ /* 0x000fc80000000f00 */
[----:B------:R-:W-:Y:S05]  /*9850*/  RET.REL.NODEC R2 `(_ZN7cutlass13device_kernelINS_4conv6kernel13ConvUniversalINS1_16ConvProblemShapeILNS1_8OperatorE1ELi2EEENS1_10collective14CollectiveConvINS1_47MainloopSm100TmaUmmaWarpSpecializedImplicitGemmILS5_1ELi8ELi2ELi1ELi2EN4cute5tupleIJNSA_1CILi2EEENSC_ILi1EEESE_EEEEENSB_IJNSC_ILi64EEENSC_ILi128EEENSB_IJNSC_ILi32EEEEEEEEENS_10tfloat32_tESM_NSA_8TiledMMAINSA_8MMA_AtomIJNSA_17SM100_MMA_TF32_SSISM_SM_fLi64ELi128ELNSA_4UMMA5MajorE0ELSR_1ELNSQ_7ScaleInE0ELSS_0EEEEEENSA_6LayoutINSB_IJSE_SE_SE_EEENSB_IJNSC_ILi0EEESX_SX_EEEEENSB_IJNSA_10UnderscoreES10_S10_EEEEENS7_6detail27Sm100ImplicitGemmTileTraitsINSA_20SM90_TMA_LOAD_IM2COLENSA_14ComposedLayoutINSA_7SwizzleILi3ELi4ELi3EEENSA_18smem_ptr_flag_bitsILi32EEENSV_INSB_IJNSC_ILi8EEESJ_EEENSB_IJSJ_SE_EEEEEEEvEENS14_INSA_23SM90_TMA_LOAD_MULTICASTENS16_INS17_ILi2ELi5ELi2EEES1A_NSV_INSB_IJSJ_NSC_ILi4EEEEEENSB_IJSE_SJ_EEEEEEEvEEEENS_8epilogue10collective18CollectiveEpilogueINS1Q_23Sm100TmaWarpSpecializedILi4ELi2ELi16ELb1ELb0EEEJSL_NSB_IJNSV_ISH_SE_EENSV_ISJ_SE_EEEEESM_NSB_IJNSB_IJlllEEESE_SX_EEESM_S1Z_NS1Q_6fusion15FusionCallbacksIS1U_NS20_17LinearCombinationISM_fSM_fLNS_15FloatRoundStyleE2EEESL_S1X_JEEENSA_5SM1004TMEM4LOAD26SM100_TMEM_LOAD_16dp128b8xES15_S1F_NSA_17SM75_U32x4_LDSM_NENSA_21SM90_TMA_STORE_IM2COLES1F_NSA_17SM90_U32x4_STSM_NENSA_39AutoVectorizingCopyWithAssumedAlignmentILi128EEEEEEvvEEEEvNT_6ParamsE) ;  /* 0xffffff6402e87950 */ /* 0x000fea0003c3ffff */
        .weak           $__internal_2_$__cuda_sm10x_tcgen05_guardrail_trap_unallocated_columns_being_dealloced
        .type           $__internal_2_$__cuda_sm10x_tcgen05_guardrail_trap_unallocated_columns_being_dealloced,@function
        .size           $__internal_2_$__cuda_sm10x_tcgen05_guardrail_trap_unallocated_columns_being_dealloced,(.L_x_186 - $__internal_2_$__cuda_sm10x_tcgen05_guardrail_trap_unallocated_columns_being_dealloced)
$__internal_2_$__cuda_sm10x_tcgen05_guardrail_trap_unallocated_columns_being_dealloced:
[----:B------:R-:W-:Y:S05]  /*9860*/  BPT.TRAP 0x1 ;  /* 0x000000040000795c */ /* 0x000fea0000300000 */
[----:B------:R-:W-:-:S04]  /*9870*/  HFMA2 R3, -RZ, RZ, 0, 0 ;  /* 0x00000000ff037431 */ /* 0x000fc800000001ff */
[----:B------:R-:W-:Y:S05]  /*9880*/  RET.REL.NODEC R2 `(_ZN7cutlass13device_kernelINS_4conv6kernel13ConvUniversalINS1_16ConvProblemShapeILNS1_8OperatorE1ELi2EEENS1_10collective14CollectiveConvINS1_47MainloopSm100TmaUmmaWarpSpecializedImplicitGemmILS5_1ELi8ELi2ELi1ELi2EN4cute5tupleIJNSA_1CILi2EEENSC_ILi1EEESE_EEEEENSB_IJNSC_ILi64EEENSC_ILi128EEENSB_IJNSC_ILi32EEEEEEEEENS_10tfloat32_tESM_NSA_8TiledMMAINSA_8MMA_AtomIJNSA_17SM100_MMA_TF32_SSISM_SM_fLi64ELi128ELNSA_4UMMA5MajorE0ELSR_1ELNSQ_7ScaleInE0ELSS_0EEEEEENSA_6LayoutINSB_IJSE_SE_SE_EEENSB_IJNSC_ILi0EEESX_SX_EEEEENSB_IJNSA_10UnderscoreES10_S10_EEEEENS7_6detail27Sm100ImplicitGemmTileTraitsINSA_20SM90_TMA_LOAD_IM2COLENSA_14ComposedLayoutINSA_7SwizzleILi3ELi4ELi3EEENSA_18smem_ptr_flag_bitsILi32EEENSV_INSB_IJNSC_ILi8EEESJ_EEENSB_IJSJ_SE_EEEEEEEvEENS14_INSA_23SM90_TMA_LOAD_MULTICASTENS16_INS17_ILi2ELi5ELi2EEES1A_NSV_INSB_IJSJ_NSC_ILi4EEEEEENSB_IJSE_SJ_EEEEEEEvEEEENS_8epilogue10collective18CollectiveEpilogueINS1Q_23Sm100TmaWarpSpecializedILi4ELi2ELi16ELb1ELb0EEEJSL_NSB_IJNSV_ISH_SE_EENSV_ISJ_SE_EEEEESM_NSB_IJNSB_IJlllEEESE_SX_EEESM_S1Z_NS1Q_6fusion15FusionCallbacksIS1U_NS20_17LinearCombinationISM_fSM_fLNS_15FloatRoundStyleE2EEESL_S1X_JEEENSA_5SM1004TMEM4LOAD26SM100_TMEM_LOAD_16dp128b8xES15_S1F_NSA_17SM75_U32x4_LDSM_NENSA_21SM90_TMA_STORE_IM2COLES1F_NSA_17SM90_U32x4_STSM_NENSA_39AutoVectorizingCopyWithAssumedAlignmentILi128EEEEEEvvEEEEvNT_6ParamsE) ;  /* 0xffffff6402dc7950 */ /* 0x000fea0003c3ffff */
.L_x_185:
[----:B------:R-:W-:-:S00]  /*9890*/  BRA `(.L_x_185) ;  /* 0xfffffffc00fc7947 */ /* 0x000fc0000383ffff */
[----:B------:R-:W-:-:S00]  /*98a0*/  NOP ;  /* 0x0000000000007918 */ /* 0x000fc00000000000 */
        /* <DEDUP_REMOVED lines=13> */
.L_x_186:


//--------------------- .nv.global.init           --------------------------
	.section	.nv.global.init,"aw",@progbits
.nv.global.init:
	.type		$str$29,@object
	.size		$str$29,($str$30 - $str$29)
$str$29:
        /*0000*/ 	.byte	0x28, 0x61, 0x64, 0x64, 0x72, 0x65, 0x73, 0x73, 0x20, 0x26, 0x20, 0x6d, 0x61, 0x73, 0x6b, 0x29
        /*0010*/ 	.byte	0x20, 0x3d, 0x3d, 0x20, 0x30, 0x00
	.type		$str$30,@object
	.size		$str$30,($str$28 - $str$30)
$str$30:
        /*0016*/ 	.byte	0x2f, 0x74, 0x6d, 0x70, 0x2f, 0x63, 0x75, 0x74, 0x6c, 0x61, 0x73, 0x73, 0x5f, 0x73, 0x77, 0x65
        /*0026*/ 	.byte	0x65, 0x70, 0x5f, 0x73, 0x72, 0x63, 0x2f, 0x69, 0x6e, 0x63, 0x6c, 0x75, 0x64, 0x65, 0x2f, 0x63
        /*0036*/ 	.byte	0x75, 0x74, 0x65, 0x2f, 0x70, 0x6f, 0x69, 0x6e, 0x74, 0x65, 0x72, 0x5f, 0x66, 0x6c, 0x61, 0x67
        /*0046*/ 	.byte	0x67, 0x65, 0x64, 0x2e, 0x68, 0x70, 0x70, 0x00
	.type		$str$28,@object
	.size		$str$28,($str$27 - $str$28)
$str$28:
        /*004e*/ 	.byte	0x2f, 0x74, 0x6d, 0x70, 0x2f, 0x63, 0x75, 0x74, 0x6c, 0x61, 0x73, 0x73, 0x5f, 0x73, 0x77, 0x65
        /*005e*/ 	.byte	0x65, 0x70, 0x5f, 0x73, 0x72, 0x63, 0x2f, 0x69, 0x6e, 0x63, 0x6c, 0x75, 0x64, 0x65, 0x2f, 0x63
        /*006e*/ 	.byte	0x75, 0x74, 0x65, 0x2f, 0x61, 0x74, 0x6f, 0x6d, 0x2f, 0x63, 0x6f, 0x70, 0x79, 0x5f, 0x74, 0x72
        /*007e*/ 	.byte	0x61, 0x69, 0x74, 0x73, 0x5f, 0x73, 0x6d, 0x31, 0x30, 0x30, 0x2e, 0x68, 0x70, 0x70, 0x00
	.type		$str$27,@object
	.size		$str$27,(__unnamed_1 - $str$27)
$str$27:
        /*008d*/ 	.byte	0x28, 0x28, 0x75, 0x69, 0x6e, 0x74, 0x33, 0x32, 0x5f, 0x74, 0x28, 0x74, 0x68, 0x72, 0x65, 0x61
        /*009d*/ 	.byte	0x64, 0x49, 0x64, 0x78, 0x2e, 0x78, 0x29, 0x20, 0x2f, 0x20, 0x33, 0x32, 0x29, 0x20, 0x25, 0x20
        /*00ad*/ 	.byte	0x34, 0x29, 0x20, 0x3d, 0x3d, 0x20, 0x28, 0x28, 0x28, 0x74, 0x6d, 0x65, 0x6d, 0x5f, 0x61, 0x64
        /*00bd*/ 	.byte	0x64, 0x72, 0x20, 0x3e, 0x3e, 0x20, 0x31, 0x36, 0x29, 0x20, 0x2f, 0x20, 0x33, 0x32, 0x29, 0x20
        /*00cd*/ 	.byte	0x25, 0x20, 0x34, 0x29, 0x00
	.type		__unnamed_1,@object
	.size		__unnamed_1,(__unnamed_2 - __unnamed_1)
__unnamed_1:
        /*00d2*/ 	.byte	0x61, 0x75, 0x74, 0x6f, 0x20, 0x63, 0x75, 0x74, 0x65, 0x3a, 0x3a, 0x61, 0x73, 0x5f, 0x70, 0x6f
        /* <DEDUP_REMOVED lines=24> */
        /*0262*/ 	.byte	0x30, 0x34, 0x38, 0x3e, 0x3e, 0x3e, 0x3e, 0x5d, 0x00
	.type		__unnamed_2,@object
	.size		__unnamed_2,(.L_2 - __unnamed_2)
__unnamed_2:
        /* <DEDUP_REMOVED lines=45> */
        /*053b*/ 	.byte	0x3e, 0x3e, 0x3e, 0x5d, 0x00
.L_2:


//--------------------- .nv.shared._ZN7cutlass13device_kernelINS_4conv6kernel13ConvUniversalINS1_16ConvProblemShapeILNS1_8OperatorE1ELi2EEENS1_10collective14CollectiveConvINS1_47MainloopSm100TmaUmmaWarpSpecializedImplicitGemmILS5_1ELi8ELi2ELi1ELi2EN4cute5tupleIJNSA_1CILi2EEENSC_ILi1EEESE_EEEEENSB_IJNSC_ILi64EEENSC_ILi128EEENSB_IJNSC_ILi32EEEEEEEEENS_10tfloat32_tESM_NSA_8TiledMMAINSA_8MMA_AtomIJNSA_17SM100_MMA_TF32_SSISM_SM_fLi64ELi128ELNSA_4UMMA5MajorE0ELSR_1ELNSQ_7ScaleInE0ELSS_0EEEEEENSA_6LayoutINSB_IJSE_SE_SE_EEENSB_IJNSC_ILi0EEESX_SX_EEEEENSB_IJNSA_10UnderscoreES10_S10_EEEEENS7_6detail27Sm100ImplicitGemmTileTraitsINSA_20SM90_TMA_LOAD_IM2COLENSA_14ComposedLayoutINSA_7SwizzleILi3ELi4ELi3EEENSA_18smem_ptr_flag_bitsILi32EEENSV_INSB_IJNSC_ILi8EEESJ_EEENSB_IJSJ_SE_EEEEEEEvEENS14_INSA_23SM90_TMA_LOAD_MULTICASTENS16_INS17_ILi2ELi5ELi2EEES1A_NSV_INSB_IJSJ_NSC_ILi4EEEEEENSB_IJSE_SJ_EEEEEEEvEEEENS_8epilogue10collective18CollectiveEpilogueINS1Q_23Sm100TmaWarpSpecializedILi4ELi2ELi16ELb1ELb0EEEJSL_NSB_IJNSV_ISH_SE_EENSV_ISJ_SE_EEEEESM_NSB_IJNSB_IJlllEEESE_SX_EEESM_S1Z_NS1Q_6fusion15FusionCallbacksIS1U_NS20_17LinearCombinationISM_fSM_fLNS_15FloatRoundStyleE2EEESL_S1X_JEEENSA_5SM1004TMEM4LOAD26SM100_TMEM_LOAD_16dp128b8xES15_S1F_NSA_17SM75_U32x4_LDSM_NENSA_21SM90_TMA_STORE_IM2COLES1F_NSA_17SM90_U32x4_STSM_NENSA_39AutoVectorizingCopyWithAssumedAlignmentILi128EEEEEEvvEEEEvNT_6ParamsE --------------------------
	.section	.nv.shared._ZN7cutlass13device_kernelINS_4conv6kernel13ConvUniversalINS1_16ConvProblemShapeILNS1_8OperatorE1ELi2EEENS1_10collective14CollectiveConvINS1_47MainloopSm100TmaUmmaWarpSpecializedImplicitGemmILS5_1ELi8ELi2ELi1ELi2EN4cute5tupleIJNSA_1CILi2EEENSC_ILi1EEESE_EEEEENSB_IJNSC_ILi64EEENSC_ILi128EEENSB_IJNSC_ILi32EEEEEEEEENS_10tfloat32_tESM_NSA_8TiledMMAINSA_8MMA_AtomIJNSA_17SM100_MMA_TF32_SSISM_SM_fLi64ELi128ELNSA_4UMMA5MajorE0ELSR_1ELNSQ_7ScaleInE0ELSS_0EEEEEENSA_6LayoutINSB_IJSE_SE_SE_EEENSB_IJNSC_ILi0EEESX_SX_EEEEENSB_IJNSA_10UnderscoreES10_S10_EEEEENS7_6detail27Sm100ImplicitGemmTileTraitsINSA_20SM90_TMA_LOAD_IM2COLENSA_14ComposedLayoutINSA_7SwizzleILi3ELi4ELi3EEENSA_18smem_ptr_flag_bitsILi32EEENSV_INSB_IJNSC_ILi8EEESJ_EEENSB_IJSJ_SE_EEEEEEEvEENS14_INSA_23SM90_TMA_LOAD_MULTICASTENS16_INS17_ILi2ELi5ELi2EEES1A_NSV_INSB_IJSJ_NSC_ILi4EEEEEENSB_IJSE_SJ_EEEEEEEvEEEENS_8epilogue10collective18CollectiveEpilogueINS1Q_23Sm100TmaWarpSpecializedILi4ELi2ELi16ELb1ELb0EEEJSL_NSB_IJNSV_ISH_SE_EENSV_ISJ_SE_EEEEESM_NSB_IJNSB_IJlllEEESE_SX_EEESM_S1Z_NS1Q_6fusion15FusionCallbacksIS1U_NS20_17LinearCombinationISM_fSM_fLNS_15FloatRoundStyleE2EEESL_S1X_JEEENSA_5SM1004TMEM4LOAD26SM100_TMEM_LOAD_16dp128b8xES15_S1F_NSA_17SM75_U32x4_LDSM_NENSA_21SM90_TMA_STORE_IM2COLES1F_NSA_17SM90_U32x4_STSM_NENSA_39AutoVectorizingCopyWithAssumedAlignmentILi128EEEEEEvvEEEEvNT_6ParamsE,"aw",@nobits
	.sectionflags	@""
	.align	16
	.zero		1024


//--------------------- .nv.shared.reserved.0     --------------------------
	.section	.nv.shared.reserved.0,"aw",@nobits
	.weak		__nv_reservedSMEM_offset_0_alias
	.size		__nv_reservedSMEM_offset_0_alias, 0, 64
	.other		__nv_reservedSMEM_offset_0_alias,@"STO_CUDA_RESERVED_SHARED STV_DEFAULT"
__nv_reservedSMEM_offset_0_alias:
	.zero		0
.nv.shared.reserved.0:
	.zero		64
	.weak		__nv_reservedSMEM_tcgen05_partition
	.type		__nv_reservedSMEM_tcgen05_partition,@object
	.size		__nv_reservedSMEM_tcgen05_partition,(.L_0 - __nv_reservedSMEM_tcgen05_partition)
__nv_reservedSMEM_tcgen05_partition:
	.zero		32
.L_0:


//--------------------- .nv.global                --------------------------
	.section	.nv.global,"aw",@nobits
.nv.global:
	.type		_ZN39_INTERNAL_c70921f8_4_k_cu_2a4d3da2_32584cute1_E,@object
	.size		_ZN39_INTERNAL_c70921f8_4_k_cu_2a4d3da2_32584cute1_E,(_ZN39_INTERNAL_c70921f8_4_k_cu_2a4d3da2_32584cuda3std3__45__cpo6cbeginE - _ZN39_INTERNAL_c70921f8_4_k_cu_2a4d3da2_32584cute1_E)
_ZN39_INTERNAL_c70921f8_4_k_cu_2a4d3da2_32584cute1_E:
	.zero		1
	.type		_ZN39_INTERNAL_c70921f8_4_k_cu_2a4d3da2_32584cuda3std3__45__cpo6cbeginE,@object
	.size		_ZN39_INTERNAL_c70921f8_4_k_cu_2a4d3da2_32584cuda3std3__45__cpo6cbeginE,(_ZN39_INTERNAL_c70921f8_4_k_cu_2a4d3da2_32584cuda3std3__48in_placeE - _ZN39_INTERNAL_c70921f8_4_k_cu_2a4d3da2_32584cuda3std3__45__cpo6cbeginE)
_ZN39_INTERNAL_c70921f8_4_k_cu_2a4d3da2_32584cuda3std3__45__cpo6cbeginE:
	.zero		1
	.type		_ZN39_INTERNAL_c70921f8_4_k_cu_2a4d3da2_32584cuda3std3__48in_placeE,@object
	.size		_ZN39_INTERNAL_c70921f8_4_k_cu_2a4d3da2_32584cuda3std3__48in_placeE,(_ZN39_INTERNAL_c70921f8_4_k_cu_2a4d3da2_32584cuda3std6ranges3__45__cpo9iter_moveE - _ZN39_INTERNAL_c70921f8_4_k_cu_2a4d3da2_32584cuda3std3__48in_placeE)
_ZN39_INTERNAL_c70921f8_4_k_cu_2a4d3da2_32584cuda3std3__48in_placeE:
	.zero		1
	.type		_ZN39_INTERNAL_c70921f8_4_k_cu_2a4d3da2_32584cuda3std6ranges3__45__cpo9iter_moveE,@object
	.size		_ZN39_INTERNAL_c70921f8_4_k_cu_2a4d3da2_32584cuda3std6ranges3__45__cpo9iter_moveE,(_ZN39_INTERNAL_c70921f8_4_k_cu_2a4d3da2_32584cuda3std3__45__cpo5beginE - _ZN39_INTERNAL_c70921f8_4_k_cu_2a4d3da2_32584cuda3std6ranges3__45__cpo9iter_moveE)
_ZN39_INTERNAL_c70921f8_4_k_cu_2a4d3da2_32584cuda3std6ranges3__45__cpo9iter_moveE:
	.zero		1
	.type		_ZN39_INTERNAL_c70921f8_4_k_cu_2a4d3da2_32584cuda3std3__45__cpo5beginE,@object
	.size		_ZN39_INTERNAL_c70921f8_4_k_cu_2a4d3da2_32584cuda3std3__45__cpo5beginE,(_ZN39_INTERNAL_c70921f8_4_k_cu_2a4d3da2_32584cuda3std3__441_GLOBAL__N__c70921f8_4_k_cu_2a4d3da2_32586ignoreE - _ZN39_INTERNAL_c70921f8_4_k_cu_2a4d3da2_32584cuda3std3__45__cpo5beginE)
_ZN39_INTERNAL_c70921f8_4_k_cu_2a4d3da2_32584cuda3std3__45__cpo5beginE:
	.zero		1
	.type		_ZN39_INTERNAL_c70921f8_4_k_cu_2a4d3da2_32584cuda3std3__441_GLOBAL__N__c70921f8_4_k_cu_2a4d3da2_32586ignoreE,@object
	.size		_ZN39_INTERNAL_c70921f8_4_k_cu_2a4d3da2_32584cuda3std3__441_GLOBAL__N__c70921f8_4_k_cu_2a4d3da2_32586ignoreE,(_ZN39_INTERNAL_c70921f8_4_k_cu_2a4d3da2_32584cute7productE - _ZN39_INTERNAL_c70921f8_4_k_cu_2a4d3da2_32584cuda3std3__441_GLOBAL__N__c70921f8_4_k_cu_2a4d3da2_32586ignoreE)
_ZN39_INTERNAL_c70921f8_4_k_cu_2a4d3da2_32584cuda3std3__441_GLOBAL__N__c70921f8_4_k_cu_2a4d3da2_32586ignoreE:
	.zero		1
	.type		_ZN39_INTERNAL_c70921f8_4_k_cu_2a4d3da2_32584cute7productE,@object
	.size		_ZN39_INTERNAL_c70921f8_4_k_cu_2a4d3da2_32584cute7productE,(_ZN39_INTERNAL_c70921f8_4_k_cu_2a4d3da2_32584cuda3std3__45__cpo3endE - _ZN39_INTERNAL_c70921f8_4_k_cu_2a4d3da2_32584cute7productE)
_ZN39_INTERNAL_c70921f8_4_k_cu_2a4d3da2_32584cute7productE:
	.zero		1
	.type		_ZN39_INTERNAL_c70921f8_4_k_cu_2a4d3da2_32584cuda3std3__45__cpo3endE,@object
	.size		_ZN39_INTERNAL_c70921f8_4_k_cu_2a4d3da2_32584cuda3std3__45__cpo3endE,(_ZN39_INTERNAL_c70921f8_4_k_cu_2a4d3da2_32584cuda3std3__419piecewise_constructE - _ZN39_INTERNAL_c70921f8_4_k_cu_2a4d3da2_32584cuda3std3__45__cpo3endE)
_ZN39_INTERNAL_c70921f8_4_k_cu_2a4d3da2_32584cuda3std3__45__cpo3endE:
	.zero		1
	.type		_ZN39_INTERNAL_c70921f8_4_k_cu_2a4d3da2_32584cuda3std3__419piecewise_constructE,@object
	.size		_ZN39_INTERNAL_c70921f8_4_k_cu_2a4d3da2_32584cuda3std3__419piecewise_constructE,(_ZN39_INTERNAL_c70921f8_4_k_cu_2a4d3da2_32584cuda3std3__45__cpo4cendE - _ZN39_INTERNAL_c70921f8_4_k_cu_2a4d3da2_32584cuda3std3__419piecewise_constructE)
_ZN39_INTERNAL_c70921f8_4_k_cu_2a4d3da2_32584cuda3std3__419piecewise_constructE:
	.zero		1
	.type		_ZN39_INTERNAL_c70921f8_4_k_cu_2a4d3da2_32584cuda3std3__45__cpo4cendE,@object
	.size		_ZN39_INTERNAL_c70921f8_4_k_cu_2a4d3da2_32584cuda3std3__45__cpo4cendE,(_ZN39_INTERNAL_c70921f8_4_k_cu_2a4d3da2_32584cuda3std6ranges3__45__cpo4swapE - _ZN39_INTERNAL_c70921f8_4_k_cu_2a4d3da2_32584cuda3std3__45__cpo4cendE)
_ZN39_INTERNAL_c70921f8_4_k_cu_2a4d3da2_32584cuda3std3__45__cpo4cendE:
	.zero		1
	.type		_ZN39_INTERNAL_c70921f8_4_k_cu_2a4d3da2_32584cuda3std6ranges3__45__cpo4swapE,@object
	.size		_ZN39_INTERNAL_c70921f8_4_k_cu_2a4d3da2_32584cuda3std6ranges3__45__cpo4swapE,(.L_10 - _ZN39_INTERNAL_c70921f8_4_k_cu_2a4d3da2_32584cuda3std6ranges3__45__cpo4swapE)
_ZN39_INTERNAL_c70921f8_4_k_cu_2a4d3da2_32584cuda3std6ranges3__45__cpo4swapE:
	.zero		1
.L_10:


//--------------------- .nv.constant0._ZN7cutlass13device_kernelINS_4conv6kernel13ConvUniversalINS1_16ConvProblemShapeILNS1_8OperatorE1ELi2EEENS1_10collective14CollectiveConvINS1_47MainloopSm100TmaUmmaWarpSpecializedImplicitGemmILS5_1ELi8ELi2ELi1ELi2EN4cute5tupleIJNSA_1CILi2EEENSC_ILi1EEESE_EEEEENSB_IJNSC_ILi64EEENSC_ILi128EEENSB_IJNSC_ILi32EEEEEEEEENS_10tfloat32_tESM_NSA_8TiledMMAINSA_8MMA_AtomIJNSA_17SM100_MMA_TF32_SSISM_SM_fLi64ELi128ELNSA_4UMMA5MajorE0ELSR_1ELNSQ_7ScaleInE0ELSS_0EEEEEENSA_6LayoutINSB_IJSE_SE_SE_EEENSB_IJNSC_ILi0EEESX_SX_EEEEENSB_IJNSA_10UnderscoreES10_S10_EEEEENS7_6detail27Sm100ImplicitGemmTileTraitsINSA_20SM90_TMA_LOAD_IM2COLENSA_14ComposedLayoutINSA_7SwizzleILi3ELi4ELi3EEENSA_18smem_ptr_flag_bitsILi32EEENSV_INSB_IJNSC_ILi8EEESJ_EEENSB_IJSJ_SE_EEEEEEEvEENS14_INSA_23SM90_TMA_LOAD_MULTICASTENS16_INS17_ILi2ELi5ELi2EEES1A_NSV_INSB_IJSJ_NSC_ILi4EEEEEENSB_IJSE_SJ_EEEEEEEvEEEENS_8epilogue10collective18CollectiveEpilogueINS1Q_23Sm100TmaWarpSpecializedILi4ELi2ELi16ELb1ELb0EEEJSL_NSB_IJNSV_ISH_SE_EENSV_ISJ_SE_EEEEESM_NSB_IJNSB_IJlllEEESE_SX_EEESM_S1Z_NS1Q_6fusion15FusionCallbacksIS1U_NS20_17LinearCombinationISM_fSM_fLNS_15FloatRoundStyleE2EEESL_S1X_JEEENSA_5SM1004TMEM4LOAD26SM100_TMEM_LOAD_16dp128b8xES15_S1F_NSA_17SM75_U32x4_LDSM_NENSA_21SM90_TMA_STORE_IM2COLES1F_NSA_17SM90_U32x4_STSM_NENSA_39AutoVectorizingCopyWithAssumedAlignmentILi128EEEEEEvvEEEEvNT_6ParamsE --------------------------
	.section	.nv.constant0._ZN7cutlass13device_kernelINS_4conv6kernel13ConvUniversalINS1_16ConvProblemShapeILNS1_8OperatorE1ELi2EEENS1_10collective14CollectiveConvINS1_47MainloopSm100TmaUmmaWarpSpecializedImplicitGemmILS5_1ELi8ELi2ELi1ELi2EN4cute5tupleIJNSA_1CILi2EEENSC_ILi1EEESE_EEEEENSB_IJNSC_ILi64EEENSC_ILi128EEENSB_IJNSC_ILi32EEEEEEEEENS_10tfloat32_tESM_NSA_8TiledMMAINSA_8MMA_AtomIJNSA_17SM100_MMA_TF32_SSISM_SM_fLi64ELi128ELNSA_4UMMA5MajorE0ELSR_1ELNSQ_7ScaleInE0ELSS_0EEEEEENSA_6LayoutINSB_IJSE_SE_SE_EEENSB_IJNSC_ILi0EEESX_SX_EEEEENSB_IJNSA_10UnderscoreES10_S10_EEEEENS7_6detail27Sm100ImplicitGemmTileTraitsINSA_20SM90_TMA_LOAD_IM2COLENSA_14ComposedLayoutINSA_7SwizzleILi3ELi4ELi3EEENSA_18smem_ptr_flag_bitsILi32EEENSV_INSB_IJNSC_ILi8EEESJ_EEENSB_IJSJ_SE_EEEEEEEvEENS14_INSA_23SM90_TMA_LOAD_MULTICASTENS16_INS17_ILi2ELi5ELi2EEES1A_NSV_INSB_IJSJ_NSC_ILi4EEEEEENSB_IJSE_SJ_EEEEEEEvEEEENS_8epilogue10collective18CollectiveEpilogueINS1Q_23Sm100TmaWarpSpecializedILi4ELi2ELi16ELb1ELb0EEEJSL_NSB_IJNSV_ISH_SE_EENSV_ISJ_SE_EEEEESM_NSB_IJNSB_IJlllEEESE_SX_EEESM_S1Z_NS1Q_6fusion15FusionCallbacksIS1U_NS20_17LinearCombinationISM_fSM_fLNS_15FloatRoundStyleE2EEESL_S1X_JEEENSA_5SM1004TMEM4LOAD26SM100_TMEM_LOAD_16dp128b8xES15_S1F_NSA_17SM75_U32x4_LDSM_NENSA_21SM90_TMA_STORE_IM2COLES1F_NSA_17SM90_U32x4_STSM_NENSA_39AutoVectorizingCopyWithAssumedAlignmentILi128EEEEEEvvEEEEvNT_6ParamsE,"a",@progbits
	.sectionflags	@""
	.align	4
.nv.constant0._ZN7cutlass13device_kernelINS_4conv6kernel13ConvUniversalINS1_16ConvProblemShapeILNS1_8OperatorE1ELi2EEENS1_10collective14CollectiveConvINS1_47MainloopSm100TmaUmmaWarpSpecializedImplicitGemmILS5_1ELi8ELi2ELi1ELi2EN4cute5tupleIJNSA_1CILi2EEENSC_ILi1EEESE_EEEEENSB_IJNSC_ILi64EEENSC_ILi128EEENSB_IJNSC_ILi32EEEEEEEEENS_10tfloat32_tESM_NSA_8TiledMMAINSA_8MMA_AtomIJNSA_17SM100_MMA_TF32_SSISM_SM_fLi64ELi128ELNSA_4UMMA5MajorE0ELSR_1ELNSQ_7ScaleInE0ELSS_0EEEEEENSA_6LayoutINSB_IJSE_SE_SE_EEENSB_IJNSC_ILi0EEESX_SX_EEEEENSB_IJNSA_10UnderscoreES10_S10_EEEEENS7_6detail27Sm100ImplicitGemmTileTraitsINSA_20SM90_TMA_LOAD_IM2COLENSA_14ComposedLayoutINSA_7SwizzleILi3ELi4ELi3EEENSA_18smem_ptr_flag_bitsILi32EEENSV_INSB_IJNSC_ILi8EEESJ_EEENSB_IJSJ_SE_EEEEEEEvEENS14_INSA_23SM90_TMA_LOAD_MULTICASTENS16_INS17_ILi2ELi5ELi2EEES1A_NSV_INSB_IJSJ_NSC_ILi4EEEEEENSB_IJSE_SJ_EEEEEEEvEEEENS_8epilogue10collective18CollectiveEpilogueINS1Q_23Sm100TmaWarpSpecializedILi4ELi2ELi16ELb1ELb0EEEJSL_NSB_IJNSV_ISH_SE_EENSV_ISJ_SE_EEEEESM_NSB_IJNSB_IJlllEEESE_SX_EEESM_S1Z_NS1Q_6fusion15FusionCallbacksIS1U_NS20_17LinearCombinationISM_fSM_fLNS_15FloatRoundStyleE2EEESL_S1X_JEEENSA_5SM1004TMEM4LOAD26SM100_TMEM_LOAD_16dp128b8xES15_S1F_NSA_17SM75_U32x4_LDSM_NENSA_21SM90_TMA_STORE_IM2COLES1F_NSA_17SM90_U32x4_STSM_NENSA_39AutoVectorizingCopyWithAssumedAlignmentILi128EEEEEEvvEEEEvNT_6ParamsE:
	.zero		2944


//--------------------- SYMBOLS --------------------------

	.type		.nv.reservedSmem.offset0,@object
	.size		.nv.reservedSmem.offset0,0x4
	.type		.nv.reservedSmem.cap,@object
	.size		.nv.reservedSmem.cap,0x4
	.type		__assertfail,@function
